//
// Generated by NVIDIA NVVM Compiler
//
// Compiler Build ID: CL-36424714
// Cuda compilation tools, release 13.0, V13.0.88
// Based on NVVM 20.0.0
//

.version 9.0
.target sm_100
.address_size 64

	// .globl	my_kernel_kernel0
// _ZZ17my_kernel_kernel0E18PaddedInput_shared has been demoted
// _ZZ17my_kernel_kernel0E18placeholder_shared has been demoted

.visible .entry my_kernel_kernel0(
	.param .u64 .ptr .align 1 my_kernel_kernel0_param_0,
	.param .u64 .ptr .align 1 my_kernel_kernel0_param_1,
	.param .u64 .ptr .align 1 my_kernel_kernel0_param_2,
	.param .u64 .ptr .align 1 my_kernel_kernel0_param_3
)
{
	.local .align 16 .b8 	__local_depot0[512];
	.reg .b64 	%SP;
	.reg .b64 	%SPL;
	.reg .pred 	%p<12>;
	.reg .b32 	%r<129>;
	.reg .b32 	%f<898>;
	.reg .b64 	%rd<40>;
	// demoted variable
	.shared .align 4 .b8 _ZZ17my_kernel_kernel0E18PaddedInput_shared[8192];
	// demoted variable
	.shared .align 4 .b8 _ZZ17my_kernel_kernel0E18placeholder_shared[32768];
	mov.u64 	%SPL, __local_depot0;
	add.u64 	%rd1, %SPL, 0;
	mov.f32 	%f642, 0f00000000;
	st.local.v4.f32 	[%rd1], {%f642, %f642, %f642, %f642};
	st.local.v4.f32 	[%rd1+16], {%f642, %f642, %f642, %f642};
	st.local.v4.f32 	[%rd1+64], {%f642, %f642, %f642, %f642};
	st.local.v4.f32 	[%rd1+80], {%f642, %f642, %f642, %f642};
	st.local.v4.f32 	[%rd1+32], {%f642, %f642, %f642, %f642};
	st.local.v4.f32 	[%rd1+48], {%f642, %f642, %f642, %f642};
	st.local.v4.f32 	[%rd1+96], {%f642, %f642, %f642, %f642};
	st.local.v4.f32 	[%rd1+112], {%f642, %f642, %f642, %f642};
	st.local.v4.f32 	[%rd1+128], {%f642, %f642, %f642, %f642};
	st.local.v4.f32 	[%rd1+144], {%f642, %f642, %f642, %f642};
	st.local.v4.f32 	[%rd1+192], {%f642, %f642, %f642, %f642};
	st.local.v4.f32 	[%rd1+208], {%f642, %f642, %f642, %f642};
	st.local.v4.f32 	[%rd1+160], {%f642, %f642, %f642, %f642};
	st.local.v4.f32 	[%rd1+176], {%f642, %f642, %f642, %f642};
	st.local.v4.f32 	[%rd1+224], {%f642, %f642, %f642, %f642};
	st.local.v4.f32 	[%rd1+240], {%f642, %f642, %f642, %f642};
	st.local.v4.f32 	[%rd1+256], {%f642, %f642, %f642, %f642};
	st.local.v4.f32 	[%rd1+272], {%f642, %f642, %f642, %f642};
	st.local.v4.f32 	[%rd1+320], {%f642, %f642, %f642, %f642};
	st.local.v4.f32 	[%rd1+336], {%f642, %f642, %f642, %f642};
	st.local.v4.f32 	[%rd1+288], {%f642, %f642, %f642, %f642};
	st.local.v4.f32 	[%rd1+304], {%f642, %f642, %f642, %f642};
	st.local.v4.f32 	[%rd1+352], {%f642, %f642, %f642, %f642};
	st.local.v4.f32 	[%rd1+368], {%f642, %f642, %f642, %f642};
	st.local.v4.f32 	[%rd1+384], {%f642, %f642, %f642, %f642};
	st.local.v4.f32 	[%rd1+400], {%f642, %f642, %f642, %f642};
	st.local.v4.f32 	[%rd1+448], {%f642, %f642, %f642, %f642};
	st.local.v4.f32 	[%rd1+464], {%f642, %f642, %f642, %f642};
	st.local.v4.f32 	[%rd1+416], {%f642, %f642, %f642, %f642};
	st.local.v4.f32 	[%rd1+432], {%f642, %f642, %f642, %f642};
	st.local.v4.f32 	[%rd1+480], {%f642, %f642, %f642, %f642};
	st.local.v4.f32 	[%rd1+496], {%f642, %f642, %f642, %f642};
	mov.b32 	%r124, 0;
	mov.pred 	%p10, -1;
	mov.u32 	%r14, %tid.x;
	shl.b32 	%r15, %r14, 7;
	mov.u32 	%r22, %ctaid.x;
	mov.f32 	%f643, %f642;
	mov.f32 	%f644, %f642;
	mov.f32 	%f645, %f642;
	mov.f32 	%f646, %f642;
	mov.f32 	%f647, %f642;
	mov.f32 	%f648, %f642;
	mov.f32 	%f649, %f642;
	mov.f32 	%f650, %f642;
	mov.f32 	%f651, %f642;
	mov.f32 	%f652, %f642;
	mov.f32 	%f653, %f642;
	mov.f32 	%f654, %f642;
	mov.f32 	%f655, %f642;
	mov.f32 	%f656, %f642;
	mov.f32 	%f657, %f642;
	mov.f32 	%f658, %f642;
	mov.f32 	%f659, %f642;
	mov.f32 	%f660, %f642;
	mov.f32 	%f661, %f642;
	mov.f32 	%f662, %f642;
	mov.f32 	%f663, %f642;
	mov.f32 	%f664, %f642;
	mov.f32 	%f665, %f642;
	mov.f32 	%f666, %f642;
	mov.f32 	%f667, %f642;
	mov.f32 	%f668, %f642;
	mov.f32 	%f669, %f642;
	mov.f32 	%f670, %f642;
	mov.f32 	%f671, %f642;
	mov.f32 	%f672, %f642;
	mov.f32 	%f673, %f642;
	mov.f32 	%f674, %f642;
	mov.f32 	%f675, %f642;
	mov.f32 	%f676, %f642;
	mov.f32 	%f677, %f642;
	mov.f32 	%f678, %f642;
	mov.f32 	%f679, %f642;
	mov.f32 	%f680, %f642;
	mov.f32 	%f681, %f642;
	mov.f32 	%f682, %f642;
	mov.f32 	%f683, %f642;
	mov.f32 	%f684, %f642;
	mov.f32 	%f685, %f642;
	mov.f32 	%f686, %f642;
	mov.f32 	%f687, %f642;
	mov.f32 	%f688, %f642;
	mov.f32 	%f689, %f642;
	mov.f32 	%f690, %f642;
	mov.f32 	%f691, %f642;
	mov.f32 	%f692, %f642;
	mov.f32 	%f693, %f642;
	mov.f32 	%f694, %f642;
	mov.f32 	%f695, %f642;
	mov.f32 	%f696, %f642;
	mov.f32 	%f697, %f642;
	mov.f32 	%f698, %f642;
	mov.f32 	%f699, %f642;
	mov.f32 	%f700, %f642;
	mov.f32 	%f701, %f642;
	mov.f32 	%f702, %f642;
	mov.f32 	%f703, %f642;
	mov.f32 	%f704, %f642;
	mov.f32 	%f705, %f642;
	mov.f32 	%f706, %f642;
	mov.f32 	%f707, %f642;
	mov.f32 	%f708, %f642;
	mov.f32 	%f709, %f642;
	mov.f32 	%f710, %f642;
	mov.f32 	%f711, %f642;
	mov.f32 	%f712, %f642;
	mov.f32 	%f713, %f642;
	mov.f32 	%f714, %f642;
	mov.f32 	%f715, %f642;
	mov.f32 	%f716, %f642;
	mov.f32 	%f717, %f642;
	mov.f32 	%f718, %f642;
	mov.f32 	%f719, %f642;
	mov.f32 	%f720, %f642;
	mov.f32 	%f721, %f642;
	mov.f32 	%f722, %f642;
	mov.f32 	%f723, %f642;
	mov.f32 	%f724, %f642;
	mov.f32 	%f725, %f642;
	mov.f32 	%f726, %f642;
	mov.f32 	%f727, %f642;
	mov.f32 	%f728, %f642;
	mov.f32 	%f729, %f642;
	mov.f32 	%f730, %f642;
	mov.f32 	%f731, %f642;
	mov.f32 	%f732, %f642;
	mov.f32 	%f733, %f642;
	mov.f32 	%f734, %f642;
	mov.f32 	%f735, %f642;
	mov.f32 	%f736, %f642;
	mov.f32 	%f737, %f642;
	mov.f32 	%f738, %f642;
	mov.f32 	%f739, %f642;
	mov.f32 	%f740, %f642;
	mov.f32 	%f741, %f642;
	mov.f32 	%f742, %f642;
	mov.f32 	%f743, %f642;
	mov.f32 	%f744, %f642;
	mov.f32 	%f745, %f642;
	mov.f32 	%f746, %f642;
	mov.f32 	%f747, %f642;
	mov.f32 	%f748, %f642;
	mov.f32 	%f749, %f642;
	mov.f32 	%f750, %f642;
	mov.f32 	%f751, %f642;
	mov.f32 	%f752, %f642;
	mov.f32 	%f753, %f642;
	mov.f32 	%f754, %f642;
	mov.f32 	%f755, %f642;
	mov.f32 	%f756, %f642;
	mov.f32 	%f757, %f642;
	mov.f32 	%f758, %f642;
	mov.f32 	%f759, %f642;
	mov.f32 	%f760, %f642;
	mov.f32 	%f761, %f642;
	mov.f32 	%f762, %f642;
	mov.f32 	%f763, %f642;
	mov.f32 	%f764, %f642;
	mov.f32 	%f765, %f642;
	mov.f32 	%f766, %f642;
	mov.f32 	%f767, %f642;
	mov.f32 	%f768, %f642;
	mov.f32 	%f769, %f642;
$L__BB0_1:
	mov.pred 	%p1, %p10;
	bar.sync 	0;
	mov.b32 	%r125, 0;
$L__BB0_2:
	ld.param.u64 	%rd36, [my_kernel_kernel0_param_0];
	shl.b32 	%r13, %r125, 12;
	add.s32 	%r16, %r13, %r15;
	and.b32  	%r17, %r16, 393216;
	shl.b32 	%r18, %r125, 5;
	add.s32 	%r19, %r18, %r14;
	shl.b32 	%r20, %r19, 6;
	and.b32  	%r21, %r20, 61440;
	shl.b32 	%r23, %r22, 7;
	and.b32  	%r24, %r23, 3968;
	shl.b32 	%r25, %r22, 11;
	and.b32  	%r26, %r25, 2147418112;
	or.b32  	%r27, %r24, %r26;
	shl.b32 	%r28, %r124, 6;
	add.s32 	%r29, %r27, %r28;
	and.b32  	%r30, %r14, 63;
	or.b32  	%r31, %r29, %r30;
	add.s32 	%r32, %r17, %r31;
	add.s32 	%r33, %r32, %r21;
	cvta.to.global.u64 	%rd8, %rd36;
	mul.wide.u32 	%rd9, %r33, 4;
	add.s64 	%rd10, %rd8, %rd9;
	ld.global.nc.f32 	%f402, [%rd10];
	shl.b32 	%r34, %r19, 2;
	mov.u32 	%r35, _ZZ17my_kernel_kernel0E18PaddedInput_shared;
	add.s32 	%r36, %r35, %r34;
	st.shared.f32 	[%r36], %f402;
	add.s32 	%r37, %r16, 4096;
	and.b32  	%r38, %r37, 393216;
	add.s32 	%r39, %r20, 2048;
	and.b32  	%r40, %r39, 61440;
	xor.b32  	%r41, %r30, 32;
	or.b32  	%r42, %r29, %r41;
	add.s32 	%r43, %r38, %r42;
	add.s32 	%r44, %r43, %r40;
	mul.wide.u32 	%rd11, %r44, 4;
	add.s64 	%rd12, %rd8, %rd11;
	ld.global.nc.f32 	%f403, [%rd12];
	st.shared.f32 	[%r36+128], %f403;
	add.s32 	%r45, %r16, 8192;
	and.b32  	%r46, %r45, 393216;
	add.s32 	%r47, %r20, 4096;
	and.b32  	%r48, %r47, 61440;
	add.s32 	%r49, %r46, %r31;
	add.s32 	%r50, %r49, %r48;
	mul.wide.u32 	%rd13, %r50, 4;
	add.s64 	%rd14, %rd8, %rd13;
	ld.global.nc.f32 	%f404, [%rd14];
	st.shared.f32 	[%r36+256], %f404;
	add.s32 	%r51, %r16, 12288;
	and.b32  	%r52, %r51, 393216;
	add.s32 	%r53, %r20, 6144;
	and.b32  	%r54, %r53, 61440;
	add.s32 	%r55, %r52, %r42;
	add.s32 	%r56, %r55, %r54;
	mul.wide.u32 	%rd15, %r56, 4;
	add.s64 	%rd16, %rd8, %rd15;
	ld.global.nc.f32 	%f405, [%rd16];
	st.shared.f32 	[%r36+384], %f405;
	add.s32 	%r57, %r16, 16384;
	and.b32  	%r58, %r57, 393216;
	add.s32 	%r59, %r20, 8192;
	and.b32  	%r60, %r59, 61440;
	add.s32 	%r61, %r58, %r31;
	add.s32 	%r62, %r61, %r60;
	mul.wide.u32 	%rd17, %r62, 4;
	add.s64 	%rd18, %rd8, %rd17;
	ld.global.nc.f32 	%f406, [%rd18];
	st.shared.f32 	[%r36+512], %f406;
	add.s32 	%r63, %r16, 20480;
	and.b32  	%r64, %r63, 393216;
	add.s32 	%r65, %r20, 10240;
	and.b32  	%r66, %r65, 61440;
	add.s32 	%r67, %r64, %r42;
	add.s32 	%r68, %r67, %r66;
	mul.wide.u32 	%rd19, %r68, 4;
	add.s64 	%rd20, %rd8, %rd19;
	ld.global.nc.f32 	%f407, [%rd20];
	st.shared.f32 	[%r36+640], %f407;
	add.s32 	%r69, %r16, 24576;
	and.b32  	%r70, %r69, 393216;
	add.s32 	%r71, %r20, 12288;
	and.b32  	%r72, %r71, 61440;
	add.s32 	%r73, %r70, %r31;
	add.s32 	%r74, %r73, %r72;
	mul.wide.u32 	%rd21, %r74, 4;
	add.s64 	%rd22, %rd8, %rd21;
	ld.global.nc.f32 	%f408, [%rd22];
	st.shared.f32 	[%r36+768], %f408;
	add.s32 	%r75, %r16, 28672;
	and.b32  	%r76, %r75, 393216;
	add.s32 	%r77, %r20, 14336;
	and.b32  	%r78, %r77, 61440;
	add.s32 	%r79, %r76, %r42;
	add.s32 	%r80, %r79, %r78;
	mul.wide.u32 	%rd23, %r80, 4;
	add.s64 	%rd24, %rd8, %rd23;
	ld.global.nc.f32 	%f409, [%rd24];
	st.shared.f32 	[%r36+896], %f409;
	add.s32 	%r125, %r125, 8;
	setp.ne.s32 	%p4, %r125, 64;
	@%p4 bra 	$L__BB0_2;
	shl.b32 	%r82, %r124, 13;
	mov.u32 	%r83, %tid.x;
	or.b32  	%r4, %r82, %r83;
	mov.b32 	%r126, 0;
$L__BB0_4:
	ld.param.u64 	%rd37, [my_kernel_kernel0_param_1];
	shl.b32 	%r84, %r126, 5;
	add.s32 	%r85, %r4, %r84;
	cvta.to.global.u64 	%rd25, %rd37;
	mul.wide.u32 	%rd26, %r85, 4;
	add.s64 	%rd27, %rd25, %rd26;
	ld.global.nc.f32 	%f410, [%rd27];
	mov.u32 	%r86, %tid.x;
	add.s32 	%r87, %r84, %r86;
	shl.b32 	%r88, %r87, 2;
	mov.u32 	%r89, _ZZ17my_kernel_kernel0E18placeholder_shared;
	add.s32 	%r90, %r89, %r88;
	st.shared.f32 	[%r90], %f410;
	ld.global.nc.f32 	%f411, [%rd27+128];
	st.shared.f32 	[%r90+128], %f411;
	ld.global.nc.f32 	%f412, [%rd27+256];
	st.shared.f32 	[%r90+256], %f412;
	ld.global.nc.f32 	%f413, [%rd27+384];
	st.shared.f32 	[%r90+384], %f413;
	ld.global.nc.f32 	%f414, [%rd27+512];
	st.shared.f32 	[%r90+512], %f414;
	ld.global.nc.f32 	%f415, [%rd27+640];
	st.shared.f32 	[%r90+640], %f415;
	ld.global.nc.f32 	%f416, [%rd27+768];
	st.shared.f32 	[%r90+768], %f416;
	ld.global.nc.f32 	%f417, [%rd27+896];
	st.shared.f32 	[%r90+896], %f417;
	ld.global.nc.f32 	%f418, [%rd27+1024];
	st.shared.f32 	[%r90+1024], %f418;
	ld.global.nc.f32 	%f419, [%rd27+1152];
	st.shared.f32 	[%r90+1152], %f419;
	ld.global.nc.f32 	%f420, [%rd27+1280];
	st.shared.f32 	[%r90+1280], %f420;
	ld.global.nc.f32 	%f421, [%rd27+1408];
	st.shared.f32 	[%r90+1408], %f421;
	ld.global.nc.f32 	%f422, [%rd27+1536];
	st.shared.f32 	[%r90+1536], %f422;
	ld.global.nc.f32 	%f423, [%rd27+1664];
	st.shared.f32 	[%r90+1664], %f423;
	ld.global.nc.f32 	%f424, [%rd27+1792];
	st.shared.f32 	[%r90+1792], %f424;
	ld.global.nc.f32 	%f425, [%rd27+1920];
	st.shared.f32 	[%r90+1920], %f425;
	add.s32 	%r126, %r126, 16;
	setp.ne.s32 	%p5, %r126, 256;
	@%p5 bra 	$L__BB0_4;
	bar.sync 	0;
	mov.b32 	%r127, 0;
$L__BB0_6:
	mov.u32 	%r92, %tid.x;
	shl.b32 	%r93, %r92, 5;
	and.b32  	%r94, %r93, 32512;
	add.s32 	%r95, %r127, %r94;
	shl.b32 	%r96, %r95, 2;
	mov.u32 	%r97, _ZZ17my_kernel_kernel0E18PaddedInput_shared;
	add.s32 	%r98, %r97, %r96;
	ld.shared.f32 	%f426, [%r98+256];
	ld.shared.f32 	%f427, [%r98];
	shl.b32 	%r99, %r127, 9;
	shl.b32 	%r100, %r92, 6;
	and.b32  	%r101, %r100, 448;
	or.b32  	%r102, %r99, %r101;
	mov.u32 	%r103, _ZZ17my_kernel_kernel0E18placeholder_shared;
	add.s32 	%r104, %r103, %r102;
	ld.shared.f32 	%f428, [%r104];
	fma.rn.f32 	%f769, %f427, %f428, %f769;
	ld.shared.f32 	%f429, [%r104+4];
	fma.rn.f32 	%f768, %f427, %f429, %f768;
	ld.shared.f32 	%f430, [%r104+8];
	fma.rn.f32 	%f767, %f427, %f430, %f767;
	ld.shared.f32 	%f431, [%r104+12];
	fma.rn.f32 	%f766, %f427, %f431, %f766;
	ld.shared.f32 	%f432, [%r104+16];
	fma.rn.f32 	%f765, %f427, %f432, %f765;
	ld.shared.f32 	%f433, [%r104+20];
	fma.rn.f32 	%f764, %f427, %f433, %f764;
	ld.shared.f32 	%f434, [%r104+24];
	fma.rn.f32 	%f763, %f427, %f434, %f763;
	ld.shared.f32 	%f435, [%r104+28];
	fma.rn.f32 	%f762, %f427, %f435, %f762;
	fma.rn.f32 	%f761, %f426, %f428, %f761;
	fma.rn.f32 	%f760, %f426, %f429, %f760;
	fma.rn.f32 	%f759, %f426, %f430, %f759;
	fma.rn.f32 	%f758, %f426, %f431, %f758;
	fma.rn.f32 	%f757, %f426, %f432, %f757;
	fma.rn.f32 	%f756, %f426, %f433, %f756;
	fma.rn.f32 	%f755, %f426, %f434, %f755;
	fma.rn.f32 	%f754, %f426, %f435, %f754;
	ld.shared.f32 	%f436, [%r104+32];
	fma.rn.f32 	%f753, %f427, %f436, %f753;
	ld.shared.f32 	%f437, [%r104+36];
	fma.rn.f32 	%f752, %f427, %f437, %f752;
	ld.shared.f32 	%f438, [%r104+40];
	fma.rn.f32 	%f751, %f427, %f438, %f751;
	ld.shared.f32 	%f439, [%r104+44];
	fma.rn.f32 	%f750, %f427, %f439, %f750;
	ld.shared.f32 	%f440, [%r104+48];
	fma.rn.f32 	%f749, %f427, %f440, %f749;
	ld.shared.f32 	%f441, [%r104+52];
	fma.rn.f32 	%f748, %f427, %f441, %f748;
	ld.shared.f32 	%f442, [%r104+56];
	fma.rn.f32 	%f747, %f427, %f442, %f747;
	ld.shared.f32 	%f443, [%r104+60];
	fma.rn.f32 	%f746, %f427, %f443, %f746;
	fma.rn.f32 	%f745, %f426, %f436, %f745;
	fma.rn.f32 	%f744, %f426, %f437, %f744;
	fma.rn.f32 	%f743, %f426, %f438, %f743;
	fma.rn.f32 	%f742, %f426, %f439, %f742;
	fma.rn.f32 	%f741, %f426, %f440, %f741;
	fma.rn.f32 	%f740, %f426, %f441, %f740;
	fma.rn.f32 	%f739, %f426, %f442, %f739;
	fma.rn.f32 	%f738, %f426, %f443, %f738;
	ld.shared.f32 	%f444, [%r98+768];
	ld.shared.f32 	%f445, [%r98+512];
	fma.rn.f32 	%f737, %f445, %f428, %f737;
	fma.rn.f32 	%f736, %f445, %f429, %f736;
	fma.rn.f32 	%f735, %f445, %f430, %f735;
	fma.rn.f32 	%f734, %f445, %f431, %f734;
	fma.rn.f32 	%f733, %f445, %f432, %f733;
	fma.rn.f32 	%f732, %f445, %f433, %f732;
	fma.rn.f32 	%f731, %f445, %f434, %f731;
	fma.rn.f32 	%f730, %f445, %f435, %f730;
	fma.rn.f32 	%f729, %f444, %f428, %f729;
	fma.rn.f32 	%f728, %f444, %f429, %f728;
	fma.rn.f32 	%f727, %f444, %f430, %f727;
	fma.rn.f32 	%f726, %f444, %f431, %f726;
	fma.rn.f32 	%f725, %f444, %f432, %f725;
	fma.rn.f32 	%f724, %f444, %f433, %f724;
	fma.rn.f32 	%f723, %f444, %f434, %f723;
	fma.rn.f32 	%f722, %f444, %f435, %f722;
	fma.rn.f32 	%f721, %f445, %f436, %f721;
	fma.rn.f32 	%f720, %f445, %f437, %f720;
	fma.rn.f32 	%f719, %f445, %f438, %f719;
	fma.rn.f32 	%f718, %f445, %f439, %f718;
	fma.rn.f32 	%f717, %f445, %f440, %f717;
	fma.rn.f32 	%f716, %f445, %f441, %f716;
	fma.rn.f32 	%f715, %f445, %f442, %f715;
	fma.rn.f32 	%f714, %f445, %f443, %f714;
	fma.rn.f32 	%f713, %f444, %f436, %f713;
	fma.rn.f32 	%f712, %f444, %f437, %f712;
	fma.rn.f32 	%f711, %f444, %f438, %f711;
	fma.rn.f32 	%f710, %f444, %f439, %f710;
	fma.rn.f32 	%f709, %f444, %f440, %f709;
	fma.rn.f32 	%f708, %f444, %f441, %f708;
	fma.rn.f32 	%f707, %f444, %f442, %f707;
	fma.rn.f32 	%f706, %f444, %f443, %f706;
	ld.shared.f32 	%f446, [%r98+4352];
	ld.shared.f32 	%f447, [%r98+4096];
	fma.rn.f32 	%f705, %f447, %f428, %f705;
	fma.rn.f32 	%f704, %f447, %f429, %f704;
	fma.rn.f32 	%f703, %f447, %f430, %f703;
	fma.rn.f32 	%f702, %f447, %f431, %f702;
	fma.rn.f32 	%f701, %f447, %f432, %f701;
	fma.rn.f32 	%f700, %f447, %f433, %f700;
	fma.rn.f32 	%f699, %f447, %f434, %f699;
	fma.rn.f32 	%f698, %f447, %f435, %f698;
	fma.rn.f32 	%f697, %f446, %f428, %f697;
	fma.rn.f32 	%f696, %f446, %f429, %f696;
	fma.rn.f32 	%f695, %f446, %f430, %f695;
	fma.rn.f32 	%f694, %f446, %f431, %f694;
	fma.rn.f32 	%f693, %f446, %f432, %f693;
	fma.rn.f32 	%f692, %f446, %f433, %f692;
	fma.rn.f32 	%f691, %f446, %f434, %f691;
	fma.rn.f32 	%f690, %f446, %f435, %f690;
	fma.rn.f32 	%f689, %f447, %f436, %f689;
	fma.rn.f32 	%f688, %f447, %f437, %f688;
	fma.rn.f32 	%f687, %f447, %f438, %f687;
	fma.rn.f32 	%f686, %f447, %f439, %f686;
	fma.rn.f32 	%f685, %f447, %f440, %f685;
	fma.rn.f32 	%f684, %f447, %f441, %f684;
	fma.rn.f32 	%f683, %f447, %f442, %f683;
	fma.rn.f32 	%f682, %f447, %f443, %f682;
	fma.rn.f32 	%f681, %f446, %f436, %f681;
	fma.rn.f32 	%f680, %f446, %f437, %f680;
	fma.rn.f32 	%f679, %f446, %f438, %f679;
	fma.rn.f32 	%f678, %f446, %f439, %f678;
	fma.rn.f32 	%f677, %f446, %f440, %f677;
	fma.rn.f32 	%f676, %f446, %f441, %f676;
	fma.rn.f32 	%f675, %f446, %f442, %f675;
	fma.rn.f32 	%f674, %f446, %f443, %f674;
	ld.shared.f32 	%f448, [%r98+4864];
	ld.shared.f32 	%f449, [%r98+4608];
	fma.rn.f32 	%f673, %f449, %f428, %f673;
	fma.rn.f32 	%f672, %f449, %f429, %f672;
	fma.rn.f32 	%f671, %f449, %f430, %f671;
	fma.rn.f32 	%f670, %f449, %f431, %f670;
	fma.rn.f32 	%f669, %f449, %f432, %f669;
	fma.rn.f32 	%f668, %f449, %f433, %f668;
	fma.rn.f32 	%f667, %f449, %f434, %f667;
	fma.rn.f32 	%f666, %f449, %f435, %f666;
	fma.rn.f32 	%f665, %f448, %f428, %f665;
	fma.rn.f32 	%f664, %f448, %f429, %f664;
	fma.rn.f32 	%f663, %f448, %f430, %f663;
	fma.rn.f32 	%f662, %f448, %f431, %f662;
	fma.rn.f32 	%f661, %f448, %f432, %f661;
	fma.rn.f32 	%f660, %f448, %f433, %f660;
	fma.rn.f32 	%f659, %f448, %f434, %f659;
	fma.rn.f32 	%f658, %f448, %f435, %f658;
	fma.rn.f32 	%f657, %f449, %f436, %f657;
	fma.rn.f32 	%f656, %f449, %f437, %f656;
	fma.rn.f32 	%f655, %f449, %f438, %f655;
	fma.rn.f32 	%f654, %f449, %f439, %f654;
	fma.rn.f32 	%f653, %f449, %f440, %f653;
	fma.rn.f32 	%f652, %f449, %f441, %f652;
	fma.rn.f32 	%f651, %f449, %f442, %f651;
	fma.rn.f32 	%f650, %f449, %f443, %f650;
	fma.rn.f32 	%f649, %f448, %f436, %f649;
	fma.rn.f32 	%f648, %f448, %f437, %f648;
	fma.rn.f32 	%f647, %f448, %f438, %f647;
	fma.rn.f32 	%f646, %f448, %f439, %f646;
	fma.rn.f32 	%f645, %f448, %f440, %f645;
	fma.rn.f32 	%f644, %f448, %f441, %f644;
	fma.rn.f32 	%f643, %f448, %f442, %f643;
	fma.rn.f32 	%f642, %f448, %f443, %f642;
	add.s32 	%r127, %r127, 1;
	setp.ne.s32 	%p6, %r127, 64;
	@%p6 bra 	$L__BB0_6;
	mov.b32 	%r124, 1;
	mov.pred 	%p10, 0;
	@%p1 bra 	$L__BB0_1;
	ld.param.u64 	%rd39, [my_kernel_kernel0_param_3];
	ld.param.u64 	%rd38, [my_kernel_kernel0_param_2];
	st.local.v4.f32 	[%rd1], {%f769, %f768, %f767, %f766};
	st.local.v4.f32 	[%rd1+16], {%f765, %f764, %f763, %f762};
	st.local.v4.f32 	[%rd1+64], {%f761, %f760, %f759, %f758};
	st.local.v4.f32 	[%rd1+80], {%f757, %f756, %f755, %f754};
	st.local.v4.f32 	[%rd1+32], {%f753, %f752, %f751, %f750};
	st.local.v4.f32 	[%rd1+48], {%f749, %f748, %f747, %f746};
	st.local.v4.f32 	[%rd1+96], {%f745, %f744, %f743, %f742};
	st.local.v4.f32 	[%rd1+112], {%f741, %f740, %f739, %f738};
	st.local.v4.f32 	[%rd1+128], {%f737, %f736, %f735, %f734};
	st.local.v4.f32 	[%rd1+144], {%f733, %f732, %f731, %f730};
	st.local.v4.f32 	[%rd1+192], {%f729, %f728, %f727, %f726};
	st.local.v4.f32 	[%rd1+208], {%f725, %f724, %f723, %f722};
	st.local.v4.f32 	[%rd1+160], {%f721, %f720, %f719, %f718};
	st.local.v4.f32 	[%rd1+176], {%f717, %f716, %f715, %f714};
	st.local.v4.f32 	[%rd1+224], {%f713, %f712, %f711, %f710};
	st.local.v4.f32 	[%rd1+240], {%f709, %f708, %f707, %f706};
	st.local.v4.f32 	[%rd1+256], {%f705, %f704, %f703, %f702};
	st.local.v4.f32 	[%rd1+272], {%f701, %f700, %f699, %f698};
	st.local.v4.f32 	[%rd1+320], {%f697, %f696, %f695, %f694};
	st.local.v4.f32 	[%rd1+336], {%f693, %f692, %f691, %f690};
	st.local.v4.f32 	[%rd1+288], {%f689, %f688, %f687, %f686};
	st.local.v4.f32 	[%rd1+304], {%f685, %f684, %f683, %f682};
	st.local.v4.f32 	[%rd1+352], {%f681, %f680, %f679, %f678};
	st.local.v4.f32 	[%rd1+368], {%f677, %f676, %f675, %f674};
	st.local.v4.f32 	[%rd1+384], {%f673, %f672, %f671, %f670};
	st.local.v4.f32 	[%rd1+400], {%f669, %f668, %f667, %f666};
	st.local.v4.f32 	[%rd1+448], {%f665, %f664, %f663, %f662};
	st.local.v4.f32 	[%rd1+464], {%f661, %f660, %f659, %f658};
	st.local.v4.f32 	[%rd1+416], {%f657, %f656, %f655, %f654};
	st.local.v4.f32 	[%rd1+432], {%f653, %f652, %f651, %f650};
	st.local.v4.f32 	[%rd1+480], {%f649, %f648, %f647, %f646};
	st.local.v4.f32 	[%rd1+496], {%f645, %f644, %f643, %f642};
	mov.u32 	%r107, %tid.x;
	shl.b32 	%r108, %r107, 4;
	and.b32  	%r109, %r108, 112;
	shl.b32 	%r110, %r107, 11;
	and.b32  	%r111, %r110, 2080768;
	mov.u32 	%r112, %ctaid.x;
	shl.b32 	%r113, %r112, 7;
	and.b32  	%r114, %r113, 3968;
	shl.b32 	%r115, %r112, 11;
	and.b32  	%r116, %r115, 2147418112;
	or.b32  	%r117, %r114, %r116;
	add.s32 	%r118, %r117, %r111;
	or.b32  	%r9, %r118, %r109;
	cvta.to.global.u64 	%rd28, %rd39;
	shl.b32 	%r119, %r107, 6;
	cvt.u64.u32 	%rd29, %r119;
	and.b64  	%rd30, %rd29, 448;
	add.s64 	%rd31, %rd28, %rd30;
	ld.global.nc.f32 	%f385, [%rd31];
	ld.global.nc.f32 	%f386, [%rd31+4];
	ld.global.nc.f32 	%f387, [%rd31+8];
	ld.global.nc.f32 	%f388, [%rd31+12];
	ld.global.nc.f32 	%f389, [%rd31+16];
	ld.global.nc.f32 	%f390, [%rd31+20];
	ld.global.nc.f32 	%f391, [%rd31+24];
	ld.global.nc.f32 	%f392, [%rd31+28];
	ld.global.nc.f32 	%f393, [%rd31+32];
	ld.global.nc.f32 	%f394, [%rd31+36];
	ld.global.nc.f32 	%f395, [%rd31+40];
	ld.global.nc.f32 	%f396, [%rd31+44];
	ld.global.nc.f32 	%f397, [%rd31+48];
	ld.global.nc.f32 	%f398, [%rd31+52];
	ld.global.nc.f32 	%f399, [%rd31+56];
	ld.global.nc.f32 	%f400, [%rd31+60];
	cvta.to.global.u64 	%rd2, %rd38;
	mov.b32 	%r128, 0;
	mov.pred 	%p11, -1;
$L__BB0_9:
	mov.pred 	%p2, %p11;
	shl.b32 	%r121, %r128, 6;
	shl.b32 	%r122, %r128, 17;
	add.s32 	%r123, %r9, %r122;
	mul.wide.u32 	%rd32, %r121, 4;
	add.s64 	%rd33, %rd1, %rd32;
	ld.local.v4.f32 	{%f450, %f451, %f452, %f453}, [%rd33];
	add.f32 	%f454, %f450, %f385;
	max.f32 	%f455, %f454, 0f00000000;
	mul.wide.u32 	%rd34, %r123, 4;
	add.s64 	%rd35, %rd2, %rd34;
	st.global.f32 	[%rd35], %f455;
	add.f32 	%f456, %f451, %f386;
	max.f32 	%f457, %f456, 0f00000000;
	st.global.f32 	[%rd35+4], %f457;
	add.f32 	%f458, %f452, %f387;
	max.f32 	%f459, %f458, 0f00000000;
	st.global.f32 	[%rd35+8], %f459;
	add.f32 	%f460, %f453, %f388;
	max.f32 	%f461, %f460, 0f00000000;
	st.global.f32 	[%rd35+12], %f461;
	ld.local.v4.f32 	{%f462, %f463, %f464, %f465}, [%rd33+16];
	add.f32 	%f466, %f462, %f389;
	max.f32 	%f467, %f466, 0f00000000;
	st.global.f32 	[%rd35+16], %f467;
	add.f32 	%f468, %f463, %f390;
	max.f32 	%f469, %f468, 0f00000000;
	st.global.f32 	[%rd35+20], %f469;
	add.f32 	%f470, %f464, %f391;
	max.f32 	%f471, %f470, 0f00000000;
	st.global.f32 	[%rd35+24], %f471;
	add.f32 	%f472, %f465, %f392;
	max.f32 	%f473, %f472, 0f00000000;
	st.global.f32 	[%rd35+28], %f473;
	ld.local.v4.f32 	{%f474, %f475, %f476, %f477}, [%rd33+32];
	add.f32 	%f478, %f474, %f393;
	max.f32 	%f479, %f478, 0f00000000;
	st.global.f32 	[%rd35+32], %f479;
	add.f32 	%f480, %f475, %f394;
	max.f32 	%f481, %f480, 0f00000000;
	st.global.f32 	[%rd35+36], %f481;
	add.f32 	%f482, %f476, %f395;
	max.f32 	%f483, %f482, 0f00000000;
	st.global.f32 	[%rd35+40], %f483;
	add.f32 	%f484, %f477, %f396;
	max.f32 	%f485, %f484, 0f00000000;
	st.global.f32 	[%rd35+44], %f485;
	ld.local.v4.f32 	{%f486, %f487, %f488, %f489}, [%rd33+48];
	add.f32 	%f490, %f486, %f397;
	max.f32 	%f491, %f490, 0f00000000;
	st.global.f32 	[%rd35+48], %f491;
	add.f32 	%f492, %f487, %f398;
	max.f32 	%f493, %f492, 0f00000000;
	st.global.f32 	[%rd35+52], %f493;
	add.f32 	%f494, %f488, %f399;
	max.f32 	%f495, %f494, 0f00000000;
	st.global.f32 	[%rd35+56], %f495;
	add.f32 	%f496, %f489, %f400;
	max.f32 	%f497, %f496, 0f00000000;
	st.global.f32 	[%rd35+60], %f497;
	ld.local.v4.f32 	{%f498, %f499, %f500, %f501}, [%rd33+64];
	add.f32 	%f502, %f498, %f385;
	max.f32 	%f503, %f502, 0f00000000;
	st.global.f32 	[%rd35+16384], %f503;
	add.f32 	%f504, %f499, %f386;
	max.f32 	%f505, %f504, 0f00000000;
	st.global.f32 	[%rd35+16388], %f505;
	add.f32 	%f506, %f500, %f387;
	max.f32 	%f507, %f506, 0f00000000;
	st.global.f32 	[%rd35+16392], %f507;
	add.f32 	%f508, %f501, %f388;
	max.f32 	%f509, %f508, 0f00000000;
	st.global.f32 	[%rd35+16396], %f509;
	ld.local.v4.f32 	{%f510, %f511, %f512, %f513}, [%rd33+80];
	add.f32 	%f514, %f510, %f389;
	max.f32 	%f515, %f514, 0f00000000;
	st.global.f32 	[%rd35+16400], %f515;
	add.f32 	%f516, %f511, %f390;
	max.f32 	%f517, %f516, 0f00000000;
	st.global.f32 	[%rd35+16404], %f517;
	add.f32 	%f518, %f512, %f391;
	max.f32 	%f519, %f518, 0f00000000;
	st.global.f32 	[%rd35+16408], %f519;
	add.f32 	%f520, %f513, %f392;
	max.f32 	%f521, %f520, 0f00000000;
	st.global.f32 	[%rd35+16412], %f521;
	ld.local.v4.f32 	{%f522, %f523, %f524, %f525}, [%rd33+96];
	add.f32 	%f526, %f522, %f393;
	max.f32 	%f527, %f526, 0f00000000;
	st.global.f32 	[%rd35+16416], %f527;
	add.f32 	%f528, %f523, %f394;
	max.f32 	%f529, %f528, 0f00000000;
	st.global.f32 	[%rd35+16420], %f529;
	add.f32 	%f530, %f524, %f395;
	max.f32 	%f531, %f530, 0f00000000;
	st.global.f32 	[%rd35+16424], %f531;
	add.f32 	%f532, %f525, %f396;
	max.f32 	%f533, %f532, 0f00000000;
	st.global.f32 	[%rd35+16428], %f533;
	ld.local.v4.f32 	{%f534, %f535, %f536, %f537}, [%rd33+112];
	add.f32 	%f538, %f534, %f397;
	max.f32 	%f539, %f538, 0f00000000;
	st.global.f32 	[%rd35+16432], %f539;
	add.f32 	%f540, %f535, %f398;
	max.f32 	%f541, %f540, 0f00000000;
	st.global.f32 	[%rd35+16436], %f541;
	add.f32 	%f542, %f536, %f399;
	max.f32 	%f543, %f542, 0f00000000;
	st.global.f32 	[%rd35+16440], %f543;
	add.f32 	%f544, %f537, %f400;
	max.f32 	%f545, %f544, 0f00000000;
	st.global.f32 	[%rd35+16444], %f545;
	ld.local.v4.f32 	{%f546, %f547, %f548, %f549}, [%rd33+128];
	add.f32 	%f550, %f546, %f385;
	max.f32 	%f551, %f550, 0f00000000;
	st.global.f32 	[%rd35+32768], %f551;
	add.f32 	%f552, %f547, %f386;
	max.f32 	%f553, %f552, 0f00000000;
	st.global.f32 	[%rd35+32772], %f553;
	add.f32 	%f554, %f548, %f387;
	max.f32 	%f555, %f554, 0f00000000;
	st.global.f32 	[%rd35+32776], %f555;
	add.f32 	%f556, %f549, %f388;
	max.f32 	%f557, %f556, 0f00000000;
	st.global.f32 	[%rd35+32780], %f557;
	ld.local.v4.f32 	{%f558, %f559, %f560, %f561}, [%rd33+144];
	add.f32 	%f562, %f558, %f389;
	max.f32 	%f563, %f562, 0f00000000;
	st.global.f32 	[%rd35+32784], %f563;
	add.f32 	%f564, %f559, %f390;
	max.f32 	%f565, %f564, 0f00000000;
	st.global.f32 	[%rd35+32788], %f565;
	add.f32 	%f566, %f560, %f391;
	max.f32 	%f567, %f566, 0f00000000;
	st.global.f32 	[%rd35+32792], %f567;
	add.f32 	%f568, %f561, %f392;
	max.f32 	%f569, %f568, 0f00000000;
	st.global.f32 	[%rd35+32796], %f569;
	ld.local.v4.f32 	{%f570, %f571, %f572, %f573}, [%rd33+160];
	add.f32 	%f574, %f570, %f393;
	max.f32 	%f575, %f574, 0f00000000;
	st.global.f32 	[%rd35+32800], %f575;
	add.f32 	%f576, %f571, %f394;
	max.f32 	%f577, %f576, 0f00000000;
	st.global.f32 	[%rd35+32804], %f577;
	add.f32 	%f578, %f572, %f395;
	max.f32 	%f579, %f578, 0f00000000;
	st.global.f32 	[%rd35+32808], %f579;
	add.f32 	%f580, %f573, %f396;
	max.f32 	%f581, %f580, 0f00000000;
	st.global.f32 	[%rd35+32812], %f581;
	ld.local.v4.f32 	{%f582, %f583, %f584, %f585}, [%rd33+176];
	add.f32 	%f586, %f582, %f397;
	max.f32 	%f587, %f586, 0f00000000;
	st.global.f32 	[%rd35+32816], %f587;
	add.f32 	%f588, %f583, %f398;
	max.f32 	%f589, %f588, 0f00000000;
	st.global.f32 	[%rd35+32820], %f589;
	add.f32 	%f590, %f584, %f399;
	max.f32 	%f591, %f590, 0f00000000;
	st.global.f32 	[%rd35+32824], %f591;
	add.f32 	%f592, %f585, %f400;
	max.f32 	%f593, %f592, 0f00000000;
	st.global.f32 	[%rd35+32828], %f593;
	ld.local.v4.f32 	{%f594, %f595, %f596, %f597}, [%rd33+192];
	add.f32 	%f598, %f594, %f385;
	max.f32 	%f599, %f598, 0f00000000;
	st.global.f32 	[%rd35+49152], %f599;
	add.f32 	%f600, %f595, %f386;
	max.f32 	%f601, %f600, 0f00000000;
	st.global.f32 	[%rd35+49156], %f601;
	add.f32 	%f602, %f596, %f387;
	max.f32 	%f603, %f602, 0f00000000;
	st.global.f32 	[%rd35+49160], %f603;
	add.f32 	%f604, %f597, %f388;
	max.f32 	%f605, %f604, 0f00000000;
	st.global.f32 	[%rd35+49164], %f605;
	ld.local.v4.f32 	{%f606, %f607, %f608, %f609}, [%rd33+208];
	add.f32 	%f610, %f606, %f389;
	max.f32 	%f611, %f610, 0f00000000;
	st.global.f32 	[%rd35+49168], %f611;
	add.f32 	%f612, %f607, %f390;
	max.f32 	%f613, %f612, 0f00000000;
	st.global.f32 	[%rd35+49172], %f613;
	add.f32 	%f614, %f608, %f391;
	max.f32 	%f615, %f614, 0f00000000;
	st.global.f32 	[%rd35+49176], %f615;
	add.f32 	%f616, %f609, %f392;
	max.f32 	%f617, %f616, 0f00000000;
	st.global.f32 	[%rd35+49180], %f617;
	ld.local.v4.f32 	{%f618, %f619, %f620, %f621}, [%rd33+224];
	add.f32 	%f622, %f618, %f393;
	max.f32 	%f623, %f622, 0f00000000;
	st.global.f32 	[%rd35+49184], %f623;
	add.f32 	%f624, %f619, %f394;
	max.f32 	%f625, %f624, 0f00000000;
	st.global.f32 	[%rd35+49188], %f625;
	add.f32 	%f626, %f620, %f395;
	max.f32 	%f627, %f626, 0f00000000;
	st.global.f32 	[%rd35+49192], %f627;
	add.f32 	%f628, %f621, %f396;
	max.f32 	%f629, %f628, 0f00000000;
	st.global.f32 	[%rd35+49196], %f629;
	ld.local.v4.f32 	{%f630, %f631, %f632, %f633}, [%rd33+240];
	add.f32 	%f634, %f630, %f397;
	max.f32 	%f635, %f634, 0f00000000;
	st.global.f32 	[%rd35+49200], %f635;
	add.f32 	%f636, %f631, %f398;
	max.f32 	%f637, %f636, 0f00000000;
	st.global.f32 	[%rd35+49204], %f637;
	add.f32 	%f638, %f632, %f399;
	max.f32 	%f639, %f638, 0f00000000;
	st.global.f32 	[%rd35+49208], %f639;
	add.f32 	%f640, %f633, %f400;
	max.f32 	%f641, %f640, 0f00000000;
	st.global.f32 	[%rd35+49212], %f641;
	mov.b32 	%r128, 1;
	mov.pred 	%p11, 0;
	@%p2 bra 	$L__BB0_9;
	ret;

}


// ===== COMPILED SASS (sm_100) =====

	.target	sm_100

	.elftype	@"ET_EXEC"


//--------------------- .note.nv.tkinfo           --------------------------
	.section	.note.nv.tkinfo,"",@"SHT_NOTE"
	.sectionflags	@"SHF_NOTE_NV_TKINFO"
	.tkinfo
        /*0018*/ 	.word	0x00000002
        /*0030*/ 	.string	""
        /*0030*/ 	.string	"ptxas"
        /*0030*/ 	.string	"Cuda compilation tools, release 13.0, V13.0.88"
        /*0030*/ 	.string	"Build cuda_13.0.r13.0/compiler.36424714_0"
        /*0030*/ 	.string	"-arch sm_100 -m 64 "



//--------------------- .note.nv.cuinfo           --------------------------
	.section	.note.nv.cuinfo,"",@"SHT_NOTE"
	.sectionflags	@"SHF_NOTE_NV_CUINFO"
        /*0018*/ 	.short	0x0002
        /*001a*/ 	.short	0x0064
        /*001c*/ 	.short	0x0082
	.zero		2


//--------------------- .nv.info                  --------------------------
	.section	.nv.info,"",@"SHT_CUDA_INFO"
	.align	4


	//----- nvinfo : EIATTR_REGCOUNT
	.align		4
        /*0000*/ 	.byte	0x04, 0x2f
        /*0002*/ 	.short	(.L_1 - .L_0)
	.align		4
.L_0:
        /*0004*/ 	.word	index@(my_kernel_kernel0)
        /*0008*/ 	.word	0x000000a8


	//----- nvinfo : EIATTR_FRAME_SIZE
	.align		4
.L_1:
        /*000c*/ 	.byte	0x04, 0x11
        /*000e*/ 	.short	(.L_3 - .L_2)
	.align		4
.L_2:
        /*0010*/ 	.word	index@(my_kernel_kernel0)
        /*0014*/ 	.word	0x00000200


	//----- nvinfo : EIATTR_MIN_STACK_SIZE
	.align		4
.L_3:
        /*0018*/ 	.byte	0x04, 0x12
        /*001a*/ 	.short	(.L_5 - .L_4)
	.align		4
.L_4:
        /*001c*/ 	.word	index@(my_kernel_kernel0)
        /*0020*/ 	.word	0x00000200
.L_5:


//--------------------- .nv.compat                --------------------------
	.section	.nv.compat,"",@"SHT_CUDA_COMPAT_INFO"
	.align	4
        /*0000*/ 	.byte	0x02, 0x09, 0x00, 0x00, 0x02, 0x02, 0x01, 0x00, 0x02, 0x05, 0x05, 0x00, 0x03, 0x07, 0x01, 0x01
        /*0010*/ 	.byte	0x02, 0x03, 0x00, 0x00, 0x02, 0x06, 0x01, 0x00, 0x04, 0x0b, 0x08, 0x00, 0x09, 0x00, 0x00, 0x00
        /*0020*/ 	.byte	0x00, 0x00, 0x00, 0x00


//--------------------- .nv.info.my_kernel_kernel0 --------------------------
	.section	.nv.info.my_kernel_kernel0,"",@"SHT_CUDA_INFO"
	.sectionflags	@""
	.align	4


	//----- nvinfo : EIATTR_CUDA_API_VERSION
	.align		4
        /*0000*/ 	.byte	0x04, 0x37
        /*0002*/ 	.short	(.L_7 - .L_6)
.L_6:
        /*0004*/ 	.word	0x00000082


	//----- nvinfo : EIATTR_KPARAM_INFO
	.align		4
.L_7:
        /*0008*/ 	.byte	0x04, 0x17
        /*000a*/ 	.short	(.L_9 - .L_8)
.L_8:
        /*000c*/ 	.word	0x00000000
        /*0010*/ 	.short	0x0003
        /*0012*/ 	.short	0x0018
        /*0014*/ 	.byte	0x00, 0xf5, 0x21, 0x00


	//----- nvinfo : EIATTR_KPARAM_INFO
	.align		4
.L_9:
        /*0018*/ 	.byte	0x04, 0x17
        /*001a*/ 	.short	(.L_11 - .L_10)
.L_10:
        /*001c*/ 	.word	0x00000000
        /*0020*/ 	.short	0x0002
        /*0022*/ 	.short	0x0010
        /*0024*/ 	.byte	0x00, 0xf5, 0x21, 0x00


	//----- nvinfo : EIATTR_KPARAM_INFO
	.align		4
.L_11:
        /*0028*/ 	.byte	0x04, 0x17
        /*002a*/ 	.short	(.L_13 - .L_12)
.L_12:
        /*002c*/ 	.word	0x00000000
        /*0030*/ 	.short	0x0001
        /*0032*/ 	.short	0x0008
        /*0034*/ 	.byte	0x00, 0xf5, 0x21, 0x00


	//----- nvinfo : EIATTR_KPARAM_INFO
	.align		4
.L_13:
        /*0038*/ 	.byte	0x04, 0x17
        /*003a*/ 	.short	(.L_15 - .L_14)
.L_14:
        /*003c*/ 	.word	0x00000000
        /*0040*/ 	.short	0x0000
        /*0042*/ 	.short	0x0000
        /*0044*/ 	.byte	0x00, 0xf5, 0x21, 0x00


	//----- nvinfo : EIATTR_SPARSE_MMA_MASK
	.align		4
.L_15:
        /*0048*/ 	.byte	0x03, 0x50
        /*004a*/ 	.short	0x0000


	//----- nvinfo : EIATTR_MAXREG_COUNT
	.align		4
        /*004c*/ 	.byte	0x03, 0x1b
        /*004e*/ 	.short	0x00ff


	//----- nvinfo : EIATTR_NUM_BARRIERS
	.align		4
        /*0050*/ 	.byte	0x02, 0x4c
        /*0052*/ 	.byte	0x01
	.zero		1


	//----- nvinfo : EIATTR_MERCURY_ISA_VERSION
	.align		4
        /*0054*/ 	.byte	0x03, 0x5f
        /*0056*/ 	.short	0x0101


	//----- nvinfo : EIATTR_VRC_CTA_INIT_COUNT
	.align		4
        /*0058*/ 	.byte	0x02, 0x4a
	.zero		1
	.zero		1


	//----- nvinfo : EIATTR_EXIT_INSTR_OFFSETS
	.align		4
        /*005c*/ 	.byte	0x04, 0x1c
        /*005e*/ 	.short	(.L_17 - .L_16)


	//   ....[0]....
.L_16:
        /*0060*/ 	.word	0x00002980


	//----- nvinfo : EIATTR_CBANK_PARAM_SIZE
	.align		4
.L_17:
        /*0064*/ 	.byte	0x03, 0x19
        /*0066*/ 	.short	0x0020


	//----- nvinfo : EIATTR_PARAM_CBANK
	.align		4
        /*0068*/ 	.byte	0x04, 0x0a
        /*006a*/ 	.short	(.L_19 - .L_18)
	.align		4
.L_18:
        /*006c*/ 	.word	index@(.nv.constant0.my_kernel_kernel0)
        /*0070*/ 	.short	0x0380
        /*0072*/ 	.short	0x0020


	//----- nvinfo : EIATTR_SW_WAR
	.align		4
.L_19:
        /*0074*/ 	.byte	0x04, 0x36
        /*0076*/ 	.short	(.L_21 - .L_20)
.L_20:
        /*0078*/ 	.word	0x00000008
.L_21:


//--------------------- .nv.callgraph             --------------------------
	.section	.nv.callgraph,"",@"SHT_CUDA_CALLGRAPH"
	.align	4
	.sectionentsize	8
	.align		4
        /*0000*/ 	.word	0x00000000
	.align		4
        /*0004*/ 	.word	0xffffffff
	.align		4
        /*0008*/ 	.word	0x00000000
	.align		4
        /*000c*/ 	.word	0xfffffffe
	.align		4
        /*0010*/ 	.word	0x00000000
	.align		4
        /*0014*/ 	.word	0xfffffffd
	.align		4
        /*0018*/ 	.word	0x00000000
	.align		4
        /*001c*/ 	.word	0xfffffffc


//--------------------- .text.my_kernel_kernel0   --------------------------
	.section	.text.my_kernel_kernel0,"ax",@progbits
	.align	128
        .global         my_kernel_kernel0
        .type           my_kernel_kernel0,@function
        .size           my_kernel_kernel0,(.L_x_6 - my_kernel_kernel0)
        .other          my_kernel_kernel0,@"STO_CUDA_ENTRY STV_DEFAULT"
my_kernel_kernel0:
.text.my_kernel_kernel0:
[----:B------:R-:W0:Y:S02]  /*0000*/  LDC R1, c[0x0][0x37c] ;  /* 0x0000df00ff017b82 */ /* 0x000e240000000800 */
[----:B0-----:R-:W-:-:S06]  /*0010*/  IADD3 R1, PT, PT, R1, -0x200, RZ ;  /* 0xfffffe0001017810 */ /* 0x001fcc0007ffe0ff */
[----:B------:R-:W0:Y:S01]  /*0020*/  S2UR UR10, SR_CTAID.X ;  /* 0x00000000000a79c3 */ /* 0x000e220000002500 */
[----:B------:R-:W1:Y:S01]  /*0030*/  S2R R2, SR_TID.X ;  /* 0x0000000000027919 */ /* 0x000e620000002100 */
[----:B------:R-:W-:Y:S01]  /*0040*/  HFMA2 R3, -RZ, RZ, 0, 0 ;  /* 0x00000000ff037431 */ /* 0x000fe200000001ff */
[----:B------:R-:W-:Y:S02]  /*0050*/  MOV R0, R1 ;  /* 0x0000000100007202 */ /* 0x000fe40000000f00 */
[----:B------:R-:W-:Y:S01]  /*0060*/  CS2R R130, SRZ ;  /* 0x0000000000827805 */ /* 0x000fe2000001ff00 */
[----:B------:R2:W-:Y:S01]  /*0070*/  STL.128 [R1], RZ ;  /* 0x000000ff01007387 */ /* 0x0005e20000100c00 */
[----:B------:R-:W-:Y:S02]  /*0080*/  CS2R R128, SRZ ;  /* 0x0000000000807805 */ /* 0x000fe4000001ff00 */
[----:B------:R-:W-:Y:S02]  /*0090*/  CS2R R126, SRZ ;  /* 0x00000000007e7805 */ /* 0x000fe4000001ff00 */
[----:B------:R-:W-:Y:S01]  /*00a0*/  CS2R R124, SRZ ;  /* 0x00000000007c7805 */ /* 0x000fe2000001ff00 */
[----:B------:R2:W-:Y:S01]  /*00b0*/  STL.128 [R1+0x10], RZ ;  /* 0x000010ff01007387 */ /* 0x0005e20000100c00 */
[----:B------:R-:W-:-:S02]  /*00c0*/  CS2R R122, SRZ ;  /* 0x00000000007a7805 */ /* 0x000fc4000001ff00 */
[----:B------:R-:W-:Y:S02]  /*00d0*/  CS2R R120, SRZ ;  /* 0x0000000000787805 */ /* 0x000fe4000001ff00 */
[----:B------:R-:W-:Y:S01]  /*00e0*/  CS2R R118, SRZ ;  /* 0x0000000000767805 */ /* 0x000fe2000001ff00 */
[----:B------:R2:W-:Y:S01]  /*00f0*/  STL.128 [R1+0x40], RZ ;  /* 0x000040ff01007387 */ /* 0x0005e20000100c00 */
        /* <DEDUP_REMOVED lines=76> */
[----:B------:R-:W3:Y:S03]  /*05c0*/  LDCU.64 UR8, c[0x0][0x358] ;  /* 0x00006b00ff0877ac */ /* 0x000ee60008000a00 */
[----:B------:R2:W-:Y:S01]  /*05d0*/  STL.128 [R1+0x160], RZ ;  /* 0x000160ff01007387 */ /* 0x0005e20000100c00 */
[----:B------:R-:W-:-:S03]  /*05e0*/  UPLOP3.LUT UP0, UPT, UPT, UPT, UPT, 0x80, 0x8 ;  /* 0x000000000008789c */ /* 0x000fc60003f0f070 */
[----:B------:R2:W-:Y:S04]  /*05f0*/  STL.128 [R1+0x170], RZ ;  /* 0x000170ff01007387 */ /* 0x0005e80000100c00 */
[----:B------:R2:W-:Y:S04]  /*0600*/  STL.128 [R1+0x180], RZ ;  /* 0x000180ff01007387 */ /* 0x0005e80000100c00 */
[----:B------:R2:W-:Y:S04]  /*0610*/  STL.128 [R1+0x190], RZ ;  /* 0x000190ff01007387 */ /* 0x0005e80000100c00 */
[----:B------:R2:W-:Y:S04]  /*0620*/  STL.128 [R1+0x1c0], RZ ;  /* 0x0001c0ff01007387 */ /* 0x0005e80000100c00 */
[----:B------:R2:W-:Y:S04]  /*0630*/  STL.128 [R1+0x1d0], RZ ;  /* 0x0001d0ff01007387 */ /* 0x0005e80000100c00 */
[----:B------:R2:W-:Y:S04]  /*0640*/  STL.128 [R1+0x1a0], RZ ;  /* 0x0001a0ff01007387 */ /* 0x0005e80000100c00 */
[----:B------:R2:W-:Y:S04]  /*0650*/  STL.128 [R1+0x1b0], RZ ;  /* 0x0001b0ff01007387 */ /* 0x0005e80000100c00 */
[----:B------:R2:W-:Y:S04]  /*0660*/  STL.128 [R1+0x1e0], RZ ;  /* 0x0001e0ff01007387 */ /* 0x0005e80000100c00 */
[----:B01-3--:R2:W-:Y:S02]  /*0670*/  STL.128 [R1+0x1f0], RZ ;  /* 0x0001f0ff01007387 */ /* 0x00b5e40000100c00 */
.L_x_3:
[----:B------:R-:W0:Y:S08]  /*0680*/  S2UR UR6, SR_CgaCtaId ;  /* 0x00000000000679c3 */ /* 0x000e300000008800 */
[----:B------:R-:W-:Y:S01]  /*0690*/  BAR.SYNC.DEFER_BLOCKING 0x0 ;  /* 0x0000000000007b1d */ /* 0x000fe20000010000 */
[----:B------:R-:W-:Y:S01]  /*06a0*/  USHF.L.U32 UR4, UR10, 0x7, URZ ;  /* 0x000000070a047899 */ /* 0x000fe200080006ff */
[----:B------:R-:W-:Y:S01]  /*06b0*/  LOP3.LUT R136, R2, 0x3f, RZ, 0xc0, !PT ;  /* 0x0000003f02887812 */ /* 0x000fe200078ec0ff */
[----:B------:R-:W-:Y:S01]  /*06c0*/  USHF.L.U32 UR5, UR10, 0xb, URZ ;  /* 0x0000000b0a057899 */ /* 0x000fe200080006ff */
[----:B------:R-:W-:Y:S01]  /*06d0*/  MOV R137, RZ ;  /* 0x000000ff00897202 */ /* 0x000fe20000000f00 */
[----:B------:R-:W-:-:S02]  /*06e0*/  ULOP3.LUT UR4, UR4, 0xf80, URZ, 0xc0, !UPT ;  /* 0x00000f8004047892 */ /* 0x000fc4000f8ec0ff */
[----:B------:R-:W-:Y:S02]  /*06f0*/  UPLOP3.LUT UP1, UPT, UPT, UPT, UP0, 0x80, 0x8 ;  /* 0x000000000008789c */ /* 0x000fe40003f2f000 */
[----:B------:R-:W-:-:S03]  /*0700*/  ULOP3.LUT UR4, UR4, 0x7fff0000, UR5, 0xf8, !UPT ;  /* 0x7fff000004047892 */ /* 0x000fc6000f8ef805 */
[----:B------:R-:W-:-:S03]  /*0710*/  UMOV UR5, 0x400 ;  /* 0x0000040000057882 */ /* 0x000fc60000000000 */
[----:B------:R-:W-:-:S04]  /*0720*/  LEA R133, R3, UR4, 0x6 ;  /* 0x0000000403857c11 */ /* 0x000fc8000f8e30ff */
[C---:B------:R-:W-:Y:S02]  /*0730*/  LOP3.LUT R136, R133.reuse, 0x20, R136, 0xf6, !PT ;  /* 0x0000002085887812 */ /* 0x040fe400078ef688 */
[----:B------:R-:W-:Y:S01]  /*0740*/  LOP3.LUT R138, R133, 0x3f, R2, 0xf8, !PT ;  /* 0x0000003f858a7812 */ /* 0x000fe200078ef802 */
[----:B0-----:R-:W-:-:S12]  /*0750*/  ULEA UR7, UR6, UR5, 0x18 ;  /* 0x0000000506077291 */ /* 0x001fd8000f8ec0ff */
.L_x_0:
[----:B0-----:R-:W-:Y:S01]  /*0760*/  LEA R139, R137, R2, 0x5 ;  /* 0x00000002898b7211 */ /* 0x001fe200078e28ff */
[----:B------:R-:W0:Y:S03]  /*0770*/  LDC.64 R132, c[0x0][0x380] ;  /* 0x0000e000ff847b82 */ /* 0x000e260000000a00 */
[C---:B------:R-:W-:Y:S02]  /*0780*/  SHF.L.U32 R140, R139.reuse, 0x7, RZ ;  /* 0x000000078b8c7819 */ /* 0x040fe400000006ff */
[----:B------:R-:W-:Y:S02]  /*0790*/  SHF.L.U32 R134, R139, 0x6, RZ ;  /* 0x000000068b867819 */ /* 0x000fe400000006ff */
[C---:B------:R-:W-:Y:S01]  /*07a0*/  LOP3.LUT R135, R140.reuse, 0x60000, RZ, 0xc0, !PT ;  /* 0x000600008c877812 */ /* 0x040fe200078ec0ff */
[----:B------:R-:W-:Y:S01]  /*07b0*/  VIADD R144, R140, 0x2000 ;  /* 0x000020008c907836 */ /* 0x000fe20000000000 */
[----:B------:R-:W-:-:S02]  /*07c0*/  LOP3.LUT R141, R134, 0xf000, RZ, 0xc0, !PT ;  /* 0x0000f000868d7812 */ /* 0x000fc400078ec0ff */
[----:B------:R-:W-:Y:S02]  /*07d0*/  IADD3 R142, PT, PT, R140, 0x1000, RZ ;  /* 0x000010008c8e7810 */ /* 0x000fe40007ffe0ff */
[C---:B------:R-:W-:Y:S02]  /*07e0*/  IADD3 R143, PT, PT, R134.reuse, 0x800, RZ ;  /* 0x00000800868f7810 */ /* 0x040fe40007ffe0ff */
[----:B------:R-:W-:Y:S02]  /*07f0*/  IADD3 R146, PT, PT, R134, 0x1000, RZ ;  /* 0x0000100086927810 */ /* 0x000fe40007ffe0ff */
[----:B------:R-:W-:Y:S02]  /*0800*/  IADD3 R147, PT, PT, R140, 0x3000, RZ ;  /* 0x000030008c937810 */ /* 0x000fe40007ffe0ff */
[----:B------:R-:W-:Y:S02]  /*0810*/  IADD3 R148, PT, PT, R134, 0x1800, RZ ;  /* 0x0000180086947810 */ /* 0x000fe40007ffe0ff */
[----:B------:R-:W-:-:S02]  /*0820*/  IADD3 R135, PT, PT, R141, R135, R138 ;  /* 0x000000878d877210 */ /* 0x000fc40007ffe08a */
[----:B------:R-:W-:Y:S02]  /*0830*/  LOP3.LUT R141, R142, 0x60000, RZ, 0xc0, !PT ;  /* 0x000600008e8d7812 */ /* 0x000fe400078ec0ff */
[----:B------:R-:W-:Y:S02]  /*0840*/  LOP3.LUT R143, R143, 0xf000, RZ, 0xc0, !PT ;  /* 0x0000f0008f8f7812 */ /* 0x000fe400078ec0ff */
[----:B------:R-:W-:Y:S02]  /*0850*/  LOP3.LUT R145, R144, 0x60000, RZ, 0xc0, !PT ;  /* 0x0006000090917812 */ /* 0x000fe400078ec0ff */
[----:B------:R-:W-:Y:S02]  /*0860*/  LOP3.LUT R146, R146, 0xf000, RZ, 0xc0, !PT ;  /* 0x0000f00092927812 */ /* 0x000fe400078ec0ff */
[----:B------:R-:W-:Y:S02]  /*0870*/  LOP3.LUT R147, R147, 0x60000, RZ, 0xc0, !PT ;  /* 0x0006000093937812 */ /* 0x000fe400078ec0ff */
[----:B------:R-:W-:-:S02]  /*0880*/  LOP3.LUT R148, R148, 0xf000, RZ, 0xc0, !PT ;  /* 0x0000f00094947812 */ /* 0x000fc400078ec0ff */
[----:B------:R-:W-:Y:S02]  /*0890*/  IADD3 R141, PT, PT, R143, R141, R136 ;  /* 0x0000008d8f8d7210 */ /* 0x000fe40007ffe088 */
[----:B------:R-:W-:Y:S02]  /*08a0*/  IADD3 R143, PT, PT, R146, R145, R138 ;  /* 0x00000091928f7210 */ /* 0x000fe40007ffe08a */
[----:B------:R-:W-:Y:S01]  /*08b0*/  IADD3 R145, PT, PT, R148, R147, R136 ;  /* 0x0000009394917210 */ /* 0x000fe20007ffe088 */
[C---:B------:R-:W-:Y:S01]  /*08c0*/  VIADD R148, R140.reuse, 0x7000 ;  /* 0x000070008c947836 */ /* 0x040fe20000000000 */
[C---:B------:R-:W-:Y:S02]  /*08d0*/  IADD3 R149, PT, PT, R140.reuse, 0x4000, RZ ;  /* 0x000040008c957810 */ /* 0x040fe40007ffe0ff */
[C---:B------:R-:W-:Y:S02]  /*08e0*/  IADD3 R142, PT, PT, R140.reuse, 0x5000, RZ ;  /* 0x000050008c8e7810 */ /* 0x040fe40007ffe0ff */
[----:B------:R-:W-:-:S02]  /*08f0*/  IADD3 R144, PT, PT, R140, 0x6000, RZ ;  /* 0x000060008c907810 */ /* 0x000fc40007ffe0ff */
[C---:B------:R-:W-:Y:S02]  /*0900*/  IADD3 R150, PT, PT, R134.reuse, 0x2000, RZ ;  /* 0x0000200086967810 */ /* 0x040fe40007ffe0ff */
[C---:B------:R-:W-:Y:S02]  /*0910*/  IADD3 R140, PT, PT, R134.reuse, 0x2800, RZ ;  /* 0x00002800868c7810 */ /* 0x040fe40007ffe0ff */
[C---:B------:R-:W-:Y:S02]  /*0920*/  IADD3 R146, PT, PT, R134.reuse, 0x3000, RZ ;  /* 0x0000300086927810 */ /* 0x040fe40007ffe0ff */
[----:B------:R-:W-:Y:S02]  /*0930*/  IADD3 R134, PT, PT, R134, 0x3800, RZ ;  /* 0x0000380086867810 */ /* 0x000fe40007ffe0ff */
[----:B------:R-:W-:Y:S02]  /*0940*/  LOP3.LUT R149, R149, 0x60000, RZ, 0xc0, !PT ;  /* 0x0006000095957812 */ /* 0x000fe400078ec0ff */
[----:B------:R-:W-:-:S02]  /*0950*/  LOP3.LUT R150, R150, 0xf000, RZ, 0xc0, !PT ;  /* 0x0000f00096967812 */ /* 0x000fc400078ec0ff */
[----:B------:R-:W-:Y:S02]  /*0960*/  LOP3.LUT R147, R142, 0x60000, RZ, 0xc0, !PT ;  /* 0x000600008e937812 */ /* 0x000fe400078ec0ff */
[----:B------:R-:W-:Y:S02]  /*0970*/  LOP3.LUT R140, R140, 0xf000, RZ, 0xc0, !PT ;  /* 0x0000f0008c8c7812 */ /* 0x000fe400078ec0ff */
[----:B------:R-:W-:Y:S02]  /*0980*/  LOP3.LUT R153, R144, 0x60000, RZ, 0xc0, !PT ;  /* 0x0006000090997812 */ /* 0x000fe400078ec0ff */
[----:B------:R-:W-:Y:S02]  /*0990*/  LOP3.LUT R146, R146, 0xf000, RZ, 0xc0, !PT ;  /* 0x0000f00092927812 */ /* 0x000fe400078ec0ff */
[----:B------:R-:W-:Y:S02]  /*09a0*/  LOP3.LUT R155, R148, 0x60000, RZ, 0xc0, !PT ;  /* 0x00060000949b7812 */ /* 0x000fe400078ec0ff */
[----:B------:R-:W-:-:S02]  /*09b0*/  LOP3.LUT R134, R134, 0xf000, RZ, 0xc0, !PT ;  /* 0x0000f00086867812 */ /* 0x000fc400078ec0ff */
[----:B------:R-:W-:Y:S01]  /*09c0*/  IADD3 R149, PT, PT, R150, R149, R138 ;  /* 0x0000009596957210 */ /* 0x000fe20007ffe08a */
[----:B0-----:R-:W-:Y:S01]  /*09d0*/  IMAD.WIDE.U32 R150, R135, 0x4, R132 ;  /* 0x0000000487967825 */ /* 0x001fe200078e0084 */
[----:B------:R-:W-:Y:S02]  /*09e0*/  IADD3 R147, PT, PT, R140, R147, R136 ;  /* 0x000000938c937210 */ /* 0x000fe40007ffe088 */
[----:B------:R-:W-:Y:S02]  /*09f0*/  IADD3 R153, PT, PT, R146, R153, R138 ;  /* 0x0000009992997210 */ /* 0x000fe40007ffe08a */
[----:B------:R-:W-:Y:S01]  /*0a00*/  IADD3 R155, PT, PT, R134, R155, R136 ;  /* 0x0000009b869b7210 */ /* 0x000fe20007ffe088 */
[--C-:B------:R-:W-:Y:S01]  /*0a10*/  IMAD.WIDE.U32 R134, R141, 0x4, R132.reuse ;  /* 0x000000048d867825 */ /* 0x100fe200078e0084 */
[----:B------:R-:W3:Y:S03]  /*0a20*/  LDG.E.CONSTANT R150, desc[UR8][R150.64] ;  /* 0x0000000896967981 */ /* 0x000ee6000c1e9900 */
[----:B------:R-:W-:-:S02]  /*0a30*/  IMAD.WIDE.U32 R140, R143, 0x4, R132 ;  /* 0x000000048f8c7825 */ /* 0x000fc400078e0084 */
[----:B------:R-:W4:Y:S02]  /*0a40*/  LDG.E.CONSTANT R134, desc[UR8][R134.64] ;  /* 0x0000000886867981 */ /* 0x000f24000c1e9900 */
[--C-:B------:R-:W-:Y:S02]  /*0a50*/  IMAD.WIDE.U32 R142, R145, 0x4, R132.reuse ;  /* 0x00000004918e7825 */ /* 0x100fe400078e0084 */
[----:B------:R-:W5:Y:S02]  /*0a60*/  LDG.E.CONSTANT R140, desc[UR8][R140.64] ;  /* 0x000000088c8c7981 */ /* 0x000f64000c1e9900 */
[--C-:B------:R-:W-:Y:S02]  /*0a70*/  IMAD.WIDE.U32 R148, R149, 0x4, R132.reuse ;  /* 0x0000000495947825 */ /* 0x100fe400078e0084 */
[----:B------:R-:W2:Y:S02]  /*0a80*/  LDG.E.CONSTANT R142, desc[UR8][R142.64] ;  /* 0x000000088e8e7981 */ /* 0x000ea4000c1e9900 */
[----:B------:R-:W-:-:S02]  /*0a90*/  IMAD.WIDE.U32 R146, R147, 0x4, R132 ;  /* 0x0000000493927825 */ /* 0x000fc400078e0084 */
[----:B------:R-:W2:Y:S02]  /*0aa0*/  LDG.E.CONSTANT R148, desc[UR8][R148.64] ;  /* 0x0000000894947981 */ /* 0x000ea4000c1e9900 */
[--C-:B------:R-:W-:Y:S02]  /*0ab0*/  IMAD.WIDE.U32 R144, R153, 0x4, R132.reuse ;  /* 0x0000000499907825 */ /* 0x100fe400078e0084 */
[----:B------:R-:W2:Y:S02]  /*0ac0*/  LDG.E.CONSTANT R146, desc[UR8][R146.64] ;  /* 0x0000000892927981 */ /* 0x000ea4000c1e9900 */
[----:B------:R-:W-:Y:S02]  /*0ad0*/  IMAD.WIDE.U32 R132, R155, 0x4, R132 ;  /* 0x000000049b847825 */ /* 0x000fe400078e0084 */
[----:B------:R-:W2:Y:S04]  /*0ae0*/  LDG.E.CONSTANT R144, desc[UR8][R144.64] ;  /* 0x0000000890907981 */ /* 0x000ea8000c1e9900 */
[----:B------:R-:W2:Y:S01]  /*0af0*/  LDG.E.CONSTANT R132, desc[UR8][R132.64] ;  /* 0x0000000884847981 */ /* 0x000ea2000c1e9900 */
[----:B------:R-:W-:-:S02]  /*0b00*/  LEA R139, R139, UR7, 0x2 ;  /* 0x000000078b8b7c11 */ /* 0x000fc4000f8e10ff */
[----:B------:R-:W-:-:S04]  /*0b10*/  IADD3 R137, PT, PT, R137, 0x8, RZ ;  /* 0x0000000889897810 */ /* 0x000fc80007ffe0ff */
[----:B------:R-:W-:Y:S01]  /*0b20*/  ISETP.NE.AND P0, PT, R137, 0x40, PT ;  /* 0x000000408900780c */ /* 0x000fe20003f05270 */
[----:B---3--:R0:W-:Y:S04]  /*0b30*/  STS [R139], R150 ;  /* 0x000000968b007388 */ /* 0x0081e80000000800 */
[----:B----4-:R0:W-:Y:S04]  /*0b40*/  STS [R139+0x80], R134 ;  /* 0x000080868b007388 */ /* 0x0101e80000000800 */
[----:B-----5:R0:W-:Y:S04]  /*0b50*/  STS [R139+0x100], R140 ;  /* 0x0001008c8b007388 */ /* 0x0201e80000000800 */
[----:B--2---:R0:W-:Y:S04]  /*0b60*/  STS [R139+0x180], R142 ;  /* 0x0001808e8b007388 */ /* 0x0041e80000000800 */
[----:B------:R0:W-:Y:S04]  /*0b70*/  STS [R139+0x200], R148 ;  /* 0x000200948b007388 */ /* 0x0001e80000000800 */
[----:B------:R0:W-:Y:S04]  /*0b80*/  STS [R139+0x280], R146 ;  /* 0x000280928b007388 */ /* 0x0001e80000000800 */
[----:B------:R0:W-:Y:S04]  /*0b90*/  STS [R139+0x300], R144 ;  /* 0x000300908b007388 */ /* 0x0001e80000000800 */
[----:B------:R0:W-:Y:S01]  /*0ba0*/  STS [R139+0x380], R132 ;  /* 0x000380848b007388 */ /* 0x0001e20000000800 */
[----:B------:R-:W-:Y:S05]  /*0bb0*/  @P0 BRA `(.L_x_0) ;  /* 0xfffffff800e80947 */ /* 0x000fea000383ffff */
[----:B------:R-:W1:Y:S01]  /*0bc0*/  S2R R2, SR_TID.X ;  /* 0x0000000000027919 */ /* 0x000e620000002100 */
[----:B------:R-:W-:Y:S01]  /*0bd0*/  SHF.L.U32 R3, R3, 0xd, RZ ;  /* 0x0000000d03037819 */ /* 0x000fe200000006ff */
[----:B------:R-:W-:Y:S01]  /*0be0*/  UIADD3 UR5, UPT, UPT, UR5, 0x2000, URZ ;  /* 0x0000200005057890 */ /* 0x000fe2000fffe0ff */
[----:B------:R-:W-:-:S03]  /*0bf0*/  MOV R135, RZ ;  /* 0x000000ff00877202 */ /* 0x000fc60000000f00 */
[----:B------:R-:W-:Y:S01]  /*0c00*/  ULEA UR5, UR6, UR5, 0x18 ;  /* 0x0000000506057291 */ /* 0x000fe2000f8ec0ff */
[----:B-1----:R-:W-:-:S11]  /*0c10*/  LOP3.LUT R136, R3, R2, RZ, 0xfc, !PT ;  /* 0x0000000203887212 */ /* 0x002fd600078efcff */
.L_x_1:
[----:B0-----:R-:W0:Y:S01]  /*0c20*/  LDC.64 R132, c[0x0][0x388] ;  /* 0x0000e200ff847b82 */ /* 0x001e220000000a00 */
[----:B-1----:R-:W-:-:S05]  /*0c30*/  LEA R3, R135, R136, 0x5 ;  /* 0x0000008887037211 */ /* 0x002fca00078e28ff */
[----:B0-----:R-:W-:-:S05]  /*0c40*/  IMAD.WIDE.U32 R132, R3, 0x4, R132 ;  /* 0x0000000403847825 */ /* 0x001fca00078e0084 */
[----:B------:R-:W2:Y:S04]  /*0c50*/  LDG.E.CONSTANT R3, desc[UR8][R132.64] ;  /* 0x0000000884037981 */ /* 0x000ea8000c1e9900 */
[----:B------:R-:W3:Y:S04]  /*0c60*/  LDG.E.CONSTANT R137, desc[UR8][R132.64+0x80] ;  /* 0x0000800884897981 */ /* 0x000ee8000c1e9900 */
[----:B------:R-:W4:Y:S04]  /*0c70*/  LDG.E.CONSTANT R139, desc[UR8][R132.64+0x100] ;  /* 0x00010008848b7981 */ /* 0x000f28000c1e9900 */
[----:B------:R-:W5:Y:S04]  /*0c80*/  LDG.E.CONSTANT R141, desc[UR8][R132.64+0x180] ;  /* 0x00018008848d7981 */ /* 0x000f68000c1e9900 */
        /* <DEDUP_REMOVED lines=11> */
[----:B------:R-:W5:Y:S01]  /*0d40*/  LDG.E.CONSTANT R165, desc[UR8][R132.64+0x780] ;  /* 0x0007800884a57981 */ /* 0x000f62000c1e9900 */
[C---:B------:R-:W-:Y:S01]  /*0d50*/  IMAD R134, R135.reuse, 0x20, R2 ;  /* 0x0000002087867824 */ /* 0x040fe200078e0202 */
[----:B------:R-:W-:-:S04]  /*0d60*/  IADD3 R135, PT, PT, R135, 0x10, RZ ;  /* 0x0000001087877810 */ /* 0x000fc80007ffe0ff */
[----:B------:R-:W-:Y:S02]  /*0d70*/  LEA R134, R134, UR5, 0x2 ;  /* 0x0000000586867c11 */ /* 0x000fe4000f8e10ff */
[----:B------:R-:W-:-:S03]  /*0d80*/  ISETP.NE.AND P0, PT, R135, 0x100, PT ;  /* 0x000001008700780c */ /* 0x000fc60003f05270 */
[----:B--2---:R1:W-:Y:S04]  /*0d90*/  STS [R134], R3 ;  /* 0x0000000386007388 */ /* 0x0043e80000000800 */
[----:B---3--:R1:W-:Y:S04]  /*0da0*/  STS [R134+0x80], R137 ;  /* 0x0000808986007388 */ /* 0x0083e80000000800 */
[----:B----4-:R1:W-:Y:S04]  /*0db0*/  STS [R134+0x100], R139 ;  /* 0x0001008b86007388 */ /* 0x0103e80000000800 */
[----:B-----5:R1:W-:Y:S04]  /*0dc0*/  STS [R134+0x180], R141 ;  /* 0x0001808d86007388 */ /* 0x0203e80000000800 */
[----:B------:R1:W-:Y:S04]  /*0dd0*/  STS [R134+0x200], R143 ;  /* 0x0002008f86007388 */ /* 0x0003e80000000800 */
        /* <DEDUP_REMOVED lines=10> */
[----:B------:R1:W-:Y:S01]  /*0e80*/  STS [R134+0x780], R165 ;  /* 0x000780a586007388 */ /* 0x0003e20000000800 */
[----:B------:R-:W-:Y:S05]  /*0e90*/  @P0 BRA `(.L_x_1) ;  /* 0xfffffffc00600947 */ /* 0x000fea000383ffff */
[----:B------:R-:W-:Y:S01]  /*0ea0*/  BAR.SYNC.DEFER_BLOCKING 0x0 ;  /* 0x0000000000007b1d */ /* 0x000fe20000010000 */
[C---:B------:R-:W-:Y:S01]  /*0eb0*/  SHF.L.U32 R132, R2.reuse, 0x5, RZ ;  /* 0x0000000502847819 */ /* 0x040fe200000006ff */
[----:B-1----:R-:W-:Y:S01]  /*0ec0*/  HFMA2 R3, -RZ, RZ, 0, 0 ;  /* 0x00000000ff037431 */ /* 0x002fe200000001ff */
[----:B------:R-:W-:Y:S02]  /*0ed0*/  SHF.L.U32 R133, R2, 0x6, RZ ;  /* 0x0000000602857819 */ /* 0x000fe400000006ff */
[----:B------:R-:W-:Y:S02]  /*0ee0*/  LOP3.LUT R144, R132, 0x7f00, RZ, 0xc0, !PT ;  /* 0x00007f0084907812 */ /* 0x000fe400078ec0ff */
[----:B------:R-:W-:-:S07]  /*0ef0*/  LOP3.LUT R148, R133, 0x1c0, RZ, 0xc0, !PT ;  /* 0x000001c085947812 */ /* 0x000fce00078ec0ff */
.L_x_2:
[----:B------:R-:W-:Y:S02]  /*0f00*/  IADD3 R132, PT, PT, R144, R3, RZ ;  /* 0x0000000390847210 */ /* 0x000fe40007ffe0ff */
[C---:B------:R-:W-:Y:S02]  /*0f10*/  LEA R146, R3.reuse, R148, 0x9 ;  /* 0x0000009403927211 */ /* 0x040fe400078e48ff */
[----:B------:R-:W-:Y:S02]  /*0f20*/  LEA R140, R132, UR7, 0x2 ;  /* 0x00000007848c7c11 */ /* 0x000fe4000f8e10ff */
[----:B------:R-:W-:Y:S01]  /*0f30*/  IADD3 R3, PT, PT, R3, 0x1, RZ ;  /* 0x0000000103037810 */ /* 0x000fe20007ffe0ff */
[----:B------:R-:W-:Y:S03]  /*0f40*/  LDS.128 R132, [R146+UR5] ;  /* 0x0000000592847984 */ /* 0x000fe60008000c00 */
[----:B------:R-:W-:Y:S01]  /*0f50*/  ISETP.NE.AND P0, PT, R3, 0x40, PT ;  /* 0x000000400300780c */ /* 0x000fe20003f05270 */
[----:B------:R-:W0:Y:S04]  /*0f60*/  LDS R147, [R140] ;  /* 0x000000008c937984 */ /* 0x000e280000000800 */
[----:B------:R-:W1:Y:S04]  /*0f70*/  LDS R145, [R140+0x100] ;  /* 0x000100008c917984 */ /* 0x000e680000000800 */
[----:B------:R-:W2:Y:S04]  /*0f80*/  LDS R152, [R140+0x200] ;  /* 0x000200008c987984 */ /* 0x000ea80000000800 */
[----:B------:R-:W3:Y:S04]  /*0f90*/  LDS R150, [R140+0x300] ;  /* 0x000300008c967984 */ /* 0x000ee80000000800 */
[----:B------:R-:W4:Y:S04]  /*0fa0*/  LDS R156, [R140+0x1000] ;  /* 0x001000008c9c7984 */ /* 0x000f280000000800 */
[----:B------:R-:W5:Y:S04]  /*0fb0*/  LDS R154, [R140+0x1100] ;  /* 0x001100008c9a7984 */ /* 0x000f680000000800 */
[----:B------:R-:W5:Y:S04]  /*0fc0*/  LDS R160, [R140+0x1200] ;  /* 0x001200008ca07984 */ /* 0x000f680000000800 */
[----:B------:R-:W5:Y:S04]  /*0fd0*/  LDS R158, [R140+0x1300] ;  /* 0x001300008c9e7984 */ /* 0x000f680000000800 */
[----:B------:R-:W5:Y:S04]  /*0fe0*/  LDS.128 R136, [R146+UR5+0x10] ;  /* 0x0000100592887984 */ /* 0x000f680008000c00 */
[----:B------:R-:W5:Y:S01]  /*0ff0*/  LDS.128 R140, [R146+UR5+0x20] ;  /* 0x00002005928c7984 */ /* 0x000f620008000c00 */
[C---:B0-----:R-:W-:Y:S01]  /*1000*/  FFMA R4, R147.reuse, R132, R4 ;  /* 0x0000008493047223 */ /* 0x041fe20000000004 */
[C---:B------:R-:W-:Y:S01]  /*1010*/  FFMA R5, R147.reuse, R133, R5 ;  /* 0x0000008593057223 */ /* 0x040fe20000000005 */
[C---:B------:R-:W-:Y:S01]  /*1020*/  FFMA R6, R147.reuse, R134, R6 ;  /* 0x0000008693067223 */ /* 0x040fe20000000006 */
[----:B------:R-:W-:Y:S01]  /*1030*/  FFMA R7, R147, R135, R7 ;  /* 0x0000008793077223 */ /* 0x000fe20000000007 */
[C---:B-1----:R-:W-:Y:S01]  /*1040*/  FFMA R12, R145.reuse, R132, R12 ;  /* 0x00000084910c7223 */ /* 0x042fe2000000000c */
[C---:B------:R-:W-:Y:S01]  /*1050*/  FFMA R13, R145.reuse, R133, R13 ;  /* 0x00000085910d7223 */ /* 0x040fe2000000000d */
[C---:B------:R-:W-:Y:S01]  /*1060*/  FFMA R14, R145.reuse, R134, R14 ;  /* 0x00000086910e7223 */ /* 0x040fe2000000000e */
[----:B------:R-:W-:Y:S01]  /*1070*/  FFMA R15, R145, R135, R15 ;  /* 0x00000087910f7223 */ /* 0x000fe2000000000f */
[----:B--2---:R-:W-:Y:S01]  /*1080*/  FFMA R36, R132, R152, R36 ;  /* 0x0000009884247223 */ /* 0x004fe20000000024 */
[C---:B------:R-:W-:Y:S01]  /*1090*/  FFMA R37, R152.reuse, R133, R37 ;  /* 0x0000008598257223 */ /* 0x040fe20000000025 */
[C---:B------:R-:W-:Y:S01]  /*10a0*/  FFMA R38, R152.reuse, R134, R38 ;  /* 0x0000008698267223 */ /* 0x040fe20000000026 */
[----:B------:R-:W-:Y:S01]  /*10b0*/  FFMA R39, R152, R135, R39 ;  /* 0x0000008798277223 */ /* 0x000fe20000000027 */
[----:B---3--:R-:W-:Y:S01]  /*10c0*/  FFMA R44, R132, R150, R44 ;  /* 0x00000096842c7223 */ /* 0x008fe2000000002c */
[C---:B------:R-:W-:Y:S01]  /*10d0*/  FFMA R45, R150.reuse, R133, R45 ;  /* 0x00000085962d7223 */ /* 0x040fe2000000002d */
[C---:B------:R-:W-:Y:S01]  /*10e0*/  FFMA R46, R150.reuse, R134, R46 ;  /* 0x00000086962e7223 */ /* 0x040fe2000000002e */
[----:B------:R-:W-:Y:S01]  /*10f0*/  FFMA R47, R150, R135, R47 ;  /* 0x00000087962f7223 */ /* 0x000fe2000000002f */
[----:B----4-:R-:W-:Y:S01]  /*1100*/  FFMA R68, R132, R156, R68 ;  /* 0x0000009c84447223 */ /* 0x010fe20000000044 */
[C---:B------:R-:W-:Y:S01]  /*1110*/  FFMA R69, R156.reuse, R133, R69 ;  /* 0x000000859c457223 */ /* 0x040fe20000000045 */
[C---:B------:R-:W-:Y:S01]  /*1120*/  FFMA R70, R156.reuse, R134, R70 ;  /* 0x000000869c467223 */ /* 0x040fe20000000046 */
[----:B------:R-:W-:Y:S01]  /*1130*/  FFMA R71, R156, R135, R71 ;  /* 0x000000879c477223 */ /* 0x000fe20000000047 */
[----:B-----5:R-:W-:Y:S01]  /*1140*/  FFMA R76, R132, R154, R76 ;  /* 0x0000009a844c7223 */ /* 0x020fe2000000004c */
[C---:B------:R-:W-:Y:S01]  /*1150*/  FFMA R77, R154.reuse, R133, R77 ;  /* 0x000000859a4d7223 */ /* 0x040fe2000000004d */
[C---:B------:R-:W-:Y:S01]  /*1160*/  FFMA R78, R154.reuse, R134, R78 ;  /* 0x000000869a4e7223 */ /* 0x040fe2000000004e */
[----:B------:R-:W-:Y:S01]  /*1170*/  FFMA R79, R154, R135, R79 ;  /* 0x000000879a4f7223 */ /* 0x000fe2000000004f */
[----:B------:R-:W-:Y:S01]  /*1180*/  FFMA R100, R132, R160, R100 ;  /* 0x000000a084647223 */ /* 0x000fe20000000064 */
[C---:B------:R-:W-:Y:S01]  /*1190*/  FFMA R101, R160.reuse, R133, R101 ;  /* 0x00000085a0657223 */ /* 0x040fe20000000065 */
[C---:B------:R-:W-:Y:S01]  /*11a0*/  FFMA R102, R160.reuse, R134, R102 ;  /* 0x00000086a0667223 */ /* 0x040fe20000000066 */
[----:B------:R-:W-:Y:S01]  /*11b0*/  FFMA R103, R160, R135, R103 ;  /* 0x00000087a0677223 */ /* 0x000fe20000000067 */
[----:B------:R-:W-:Y:S01]  /*11c0*/  FFMA R108, R132, R158, R108 ;  /* 0x0000009e846c7223 */ /* 0x000fe2000000006c */
[C---:B------:R-:W-:Y:S01]  /*11d0*/  FFMA R109, R158.reuse, R133, R109 ;  /* 0x000000859e6d7223 */ /* 0x040fe2000000006d */
[C---:B------:R-:W-:Y:S01]  /*11e0*/  FFMA R110, R158.reuse, R134, R110 ;  /* 0x000000869e6e7223 */ /* 0x040fe2000000006e */
[----:B------:R-:W-:Y:S01]  /*11f0*/  FFMA R111, R158, R135, R111 ;  /* 0x000000879e6f7223 */ /* 0x000fe2000000006f */
[-C--:B------:R-:W-:Y:S01]  /*1200*/  FFMA R8, R147, R136.reuse, R8 ;  /* 0x0000008893087223 */ /* 0x080fe20000000008 */
[----:B------:R-:W0:Y:S01]  /*1210*/  LDS.128 R132, [R146+UR5+0x30] ;  /* 0x0000300592847984 */ /* 0x000e220008000c00 */
[----:B------:R-:W-:Y:S01]  /*1220*/  FFMA R16, R145, R136, R16 ;  /* 0x0000008891107223 */ /* 0x000fe20000000010 */
[C---:B------:R-:W-:Y:S01]  /*1230*/  FFMA R40, R136.reuse, R152, R40 ;  /* 0x0000009888287223 */ /* 0x040fe20000000028 */
[C---:B------:R-:W-:Y:S01]  /*1240*/  FFMA R48, R136.reuse, R150, R48 ;  /* 0x0000009688307223 */ /* 0x040fe20000000030 */
[C---:B------:R-:W-:Y:S01]  /*1250*/  FFMA R72, R136.reuse, R156, R72 ;  /* 0x0000009c88487223 */ /* 0x040fe20000000048 */
[C---:B------:R-:W-:Y:S01]  /*1260*/  FFMA R80, R136.reuse, R154, R80 ;  /* 0x0000009a88507223 */ /* 0x040fe20000000050 */
[C---:B------:R-:W-:Y:S01]  /*1270*/  FFMA R104, R136.reuse, R160, R104 ;  /* 0x000000a088687223 */ /* 0x040fe20000000068 */
[----:B------:R-:W-:Y:S01]  /*1280*/  FFMA R112, R136, R158, R112 ;  /* 0x0000009e88707223 */ /* 0x000fe20000000070 */
[-C--:B------:R-:W-:Y:S01]  /*1290*/  FFMA R9, R147, R137.reuse, R9 ;  /* 0x0000008993097223 */ /* 0x080fe20000000009 */
[-C--:B------:R-:W-:Y:S01]  /*12a0*/  FFMA R17, R145, R137.reuse, R17 ;  /* 0x0000008991117223 */ /* 0x080fe20000000011 */
[-C--:B------:R-:W-:Y:S01]  /*12b0*/  FFMA R41, R152, R137.reuse, R41 ;  /* 0x0000008998297223 */ /* 0x080fe20000000029 */
[-C--:B------:R-:W-:Y:S01]  /*12c0*/  FFMA R49, R150, R137.reuse, R49 ;  /* 0x0000008996317223 */ /* 0x080fe20000000031 */
[-C--:B------:R-:W-:Y:S01]  /*12d0*/  FFMA R73, R156, R137.reuse, R73 ;  /* 0x000000899c497223 */ /* 0x080fe20000000049 */
[-C--:B------:R-:W-:Y:S01]  /*12e0*/  FFMA R81, R154, R137.reuse, R81 ;  /* 0x000000899a517223 */ /* 0x080fe20000000051 */
[-C--:B------:R-:W-:Y:S01]  /*12f0*/  FFMA R105, R160, R137.reuse, R105 ;  /* 0x00000089a0697223 */ /* 0x080fe20000000069 */
        /* <DEDUP_REMOVED lines=49> */
[C---:B0-----:R-:W-:Y:S01]  /*1610*/  FFMA R24, R147.reuse, R132, R24 ;  /* 0x0000008493187223 */ /* 0x041fe20000000018 */
[C---:B------:R-:W-:Y:S01]  /*1620*/  FFMA R25, R147.reuse, R133, R25 ;  /* 0x0000008593197223 */ /* 0x040fe20000000019 */
[C---:B------:R-:W-:Y:S01]  /*1630*/  FFMA R26, R147.reuse, R134, R26 ;  /* 0x00000086931a7223 */ /* 0x040fe2000000001a */
[----:B------:R-:W-:Y:S01]  /*1640*/  FFMA R27, R147, R135, R27 ;  /* 0x00000087931b7223 */ /* 0x000fe2000000001b */
[C---:B------:R-:W-:Y:S01]  /*1650*/  FFMA R32, R145.reuse, R132, R32 ;  /* 0x0000008491207223 */ /* 0x040fe20000000020 */
        /* <DEDUP_REMOVED lines=27> */
[----:B------:R-:W-:Y:S06]  /*1810*/  @P0 BRA `(.L_x_2) ;  /* 0xfffffff400b80947 */ /* 0x000fec000383ffff */
[----:B------:R-:W-:Y:S01]  /*1820*/  IMAD.MOV.U32 R3, RZ, RZ, 0x1 ;  /* 0x00000001ff037424 */ /* 0x000fe200078e00ff */
[----:B------:R-:W-:Y:S01]  /*1830*/  UPLOP3.LUT UP0, UPT, UPT, UPT, UPT, 0x40, 0x4 ;  /* 0x000000000004789c */ /* 0x000fe20003f0e870 */
[----:B------:R-:W-:Y:S10]  /*1840*/  BRA.U UP1, `(.L_x_3) ;  /* 0xffffffed018c7547 */ /* 0x000ff4000b83ffff */
[----:B------:R-:W0:Y:S02]  /*1850*/  LDCU.64 UR6, c[0x0][0x398] ;  /* 0x00007300ff0677ac */ /* 0x000e240008000a00 */
[----:B0-----:R-:W-:-:S04]  /*1860*/  IADD3 R148, P0, PT, R148, UR6, RZ ;  /* 0x0000000694947c10 */ /* 0x001fc8000ff1e0ff */
[----:B------:R-:W-:-:S05]  /*1870*/  IADD3.X R149, PT, PT, RZ, UR7, RZ, P0, !PT ;  /* 0x00000007ff957c10 */ /* 0x000fca00087fe4ff */
[----:B------:R0:W5:Y:S04]  /*1880*/  LDG.E.CONSTANT R133, desc[UR8][R148.64] ;  /* 0x0000000894857981 */ /* 0x000168000c1e9900 */
        /* <DEDUP_REMOVED lines=14> */
[----:B------:R0:W5:Y:S01]  /*1970*/  LDG.E.CONSTANT R146, desc[UR8][R148.64+0x3c] ;  /* 0x00003c0894927981 */ /* 0x000162000c1e9900 */
[----:B------:R-:W-:Y:S01]  /*1980*/  SHF.L.U32 R3, R2, 0x4, RZ ;  /* 0x0000000402037819 */ /* 0x000fe200000006ff */
[----:B------:R-:W-:-:S02]  /*1990*/  UPLOP3.LUT UP0, UPT, UPT, UPT, UPT, 0x80, 0x8 ;  /* 0x000000000008789c */ /* 0x000fc40003f0f070 */
[----:B------:R-:W-:Y:S04]  /*19a0*/  STL.128 [R1+0x10], R8 ;  /* 0x0000100801007387 */ /* 0x000fe80000100c00 */
        /* <DEDUP_REMOVED lines=30> */
[----:B------:R1:W-:Y:S02]  /*1b90*/  STL.128 [R1], R4 ;  /* 0x0000000401007387 */ /* 0x0003e40000100c00 */
[----:B-1----:R-:W-:-:S02]  /*1ba0*/  SHF.L.U32 R4, R2, 0xb, RZ ;  /* 0x0000000b02047819 */ /* 0x002fc400000006ff */
[----:B------:R-:W-:Y:S02]  /*1bb0*/  LOP3.LUT R2, R3, 0x70, RZ, 0xc0, !PT ;  /* 0x0000007003027812 */ /* 0x000fe400078ec0ff */
[----:B------:R-:W-:-:S04]  /*1bc0*/  LOP3.LUT R3, R4, 0x1fc000, RZ, 0xc0, !PT ;  /* 0x001fc00004037812 */ /* 0x000fc800078ec0ff */
[----:B------:R-:W-:Y:S01]  /*1bd0*/  IADD3 R2, PT, PT, R2, UR4, R3 ;  /* 0x0000000402027c10 */ /* 0x000fe2000fffe003 */
[----:B0-----:R-:W-:-:S07]  /*1be0*/  HFMA2 R3, -RZ, RZ, 0, 0 ;  /* 0x00000000ff037431 */ /* 0x001fce00000001ff */
.L_x_4:
[----:B------:R-:W-:Y:S01]  /*1bf0*/  SHF.L.U32 R5, R3, 0x6, RZ ;  /* 0x0000000603057819 */ /* 0x000fe200000006ff */
[----:B------:R-:W0:Y:S03]  /*1c00*/  LDC.64 R68, c[0x0][0x390] ;  /* 0x0000e400ff447b82 */ /* 0x000e260000000a00 */
[----:B------:R-:W-:-:S05]  /*1c10*/  LEA R70, R5, R0, 0x2 ;  /* 0x0000000005467211 */ /* 0x000fca00078e10ff */
[----:B------:R-:W2:Y:S04]  /*1c20*/  LDL.128 R60, [R70] ;  /* 0x00000000463c7983 */ /* 0x000ea80000100c00 */
[----:B------:R-:W3:Y:S04]  /*1c30*/  LDL.128 R56, [R70+0x10] ;  /* 0x0000100046387983 */ /* 0x000ee80000100c00 */
[----:B------:R-:W4:Y:S04]  /*1c40*/  LDL.128 R52, [R70+0x20] ;  /* 0x0000200046347983 */ /* 0x000f280000100c00 */
        /* <DEDUP_REMOVED lines=12> */
[----:B------:R-:W4:Y:S01]  /*1d10*/  LDL.128 R64, [R70+0xf0] ;  /* 0x0000f00046407983 */ /* 0x000f220000100c00 */
[----:B------:R-:W-:Y:S01]  /*1d20*/  LEA R3, R3, R2, 0x11 ;  /* 0x0000000203037211 */ /* 0x000fe200078e88ff */
[----:B------:R-:W-:-:S02]  /*1d30*/  UPLOP3.LUT UP1, UPT, UPT, UPT, UP0, 0x80, 0x8 ;  /* 0x000000000008789c */ /* 0x000fc40003f2f000 */
[----:B------:R-:W-:Y:S01]  /*1d40*/  UPLOP3.LUT UP0, UPT, UPT, UPT, UPT, 0x40, 0x4 ;  /* 0x000000000004789c */ /* 0x000fe20003f0e870 */
[----:B--2--5:R-:W-:Y:S01]  /*1d50*/  FADD R62, R135, R62 ;  /* 0x0000003e873e7221 */ /* 0x024fe20000000000 */
[----:B------:R-:W-:Y:S01]  /*1d60*/  FADD R71, R133, R60 ;  /* 0x0000003c85477221 */ /* 0x000fe20000000000 */
[----:B------:R-:W-:Y:S01]  /*1d70*/  FADD R72, R132, R61 ;  /* 0x0000003d84487221 */ /* 0x000fe20000000000 */
[----:B0-----:R-:W-:-:S04]  /*1d80*/  IMAD.WIDE.U32 R60, R3, 0x4, R68 ;  /* 0x00000004033c7825 */ /* 0x001fc800078e0044 */
[----:B---3--:R-:W-:Y:S01]  /*1d90*/  FADD R56, R137, R56 ;  /* 0x0000003889387221 */ /* 0x008fe20000000000 */
[----:B------:R-:W-:Y:S01]  /*1da0*/  FADD R68, R134, R63 ;  /* 0x0000003f86447221 */ /* 0x000fe20000000000 */
[----:B------:R-:W-:Y:S01]  /*1db0*/  FMNMX R63, RZ, R62, !PT ;  /* 0x0000003eff3f7209 */ /* 0x000fe20007800000 */
[----:B------:R-:W-:Y:S01]  /*1dc0*/  FADD R62, R136, R57 ;  /* 0x00000039883e7221 */ /* 0x000fe20000000000 */
[----:B------:R-:W-:Y:S01]  /*1dd0*/  FMNMX R3, RZ, R72, !PT ;  /* 0x00000048ff037209 */ /* 0x000fe20007800000 */
[----:B----4-:R-:W-:Y:S01]  /*1de0*/  FADD R52, R141, R52 ;  /* 0x000000348d347221 */ /* 0x010fe20000000000 */
[----:B------:R-:W-:Y:S01]  /*1df0*/  FMNMX R57, RZ, R56, !PT ;  /* 0x00000038ff397209 */ /* 0x000fe20007800000 */
[----:B------:R-:W-:Y:S01]  /*1e00*/  FADD R56, R138, R59 ;  /* 0x0000003b8a387221 */ /* 0x000fe20000000000 */
[----:B------:R-:W-:Y:S01]  /*1e10*/  FADD R48, R145, R48 ;  /* 0x0000003091307221 */ /* 0x000fe20000000000 */
[----:B------:R0:W-:Y:S01]  /*1e20*/  STG.E desc[UR8][R60.64+0x4], R3 ;  /* 0x000004033c007986 */ /* 0x0001e2000c101908 */
[----:B------:R-:W-:Y:S01]  /*1e30*/  FADD R54, R143, R54 ;  /* 0x000000368f367221 */ /* 0x000fe20000000000 */
[----:B------:R-:W-:Y:S01]  /*1e40*/  FADD R58, R139, R58 ;  /* 0x0000003a8b3a7221 */ /* 0x000fe20000000000 */
[----:B------:R-:W-:Y:S01]  /*1e50*/  FADD R44, R133, R44 ;  /* 0x0000002c852c7221 */ /* 0x000fe20000000000 */
[----:B------:R1:W-:Y:S01]  /*1e60*/  STG.E desc[UR8][R60.64+0x10], R57 ;  /* 0x000010393c007986 */ /* 0x0003e2000c101908 */
[----:B------:R-:W-:Y:S01]  /*1e70*/  FADD R50, R147, R50 ;  /* 0x0000003293327221 */ /* 0x000fe20000000000 */
[----:B------:R-:W-:Y:S01]  /*1e80*/  FADD R46, R135, R46 ;  /* 0x0000002e872e7221 */ /* 0x000fe20000000000 */
[----:B------:R-:W-:Y:S01]  /*1e90*/  FADD R40, R137, R40 ;  /* 0x0000002889287221 */ /* 0x000fe20000000000 */
[----:B------:R-:W-:Y:S01]  /*1ea0*/  FADD R42, R139, R42 ;  /* 0x0000002a8b2a7221 */ /* 0x000fe20000000000 */
[----:B------:R-:W-:Y:S01]  /*1eb0*/  STG.E desc[UR8][R60.64+0x8], R63 ;  /* 0x0000083f3c007986 */ /* 0x000fe2000c101908 */
[----:B------:R-:W-:Y:S01]  /*1ec0*/  FMNMX R71, RZ, R71, !PT ;  /* 0x00000047ff477209 */ /* 0x000fe20007800000 */
[----:B------:R-:W-:Y:S01]  /*1ed0*/  FADD R36, R141, R36 ;  /* 0x000000248d247221 */ /* 0x000fe20000000000 */
[----:B0-----:R-:W-:Y:S01]  /*1ee0*/  FMNMX R3, RZ, R56, !PT ;  /* 0x00000038ff037209 */ /* 0x001fe20007800000 */
[----:B------:R-:W-:Y:S01]  /*1ef0*/  FADD R56, R140, R53 ;  /* 0x000000358c387221 */ /* 0x000fe20000000000 */
[----:B------:R-:W-:Y:S01]  /*1f00*/  FMNMX R53, RZ, R52, !PT ;  /* 0x00000034ff357209 */ /* 0x000fe20007800000 */
[----:B------:R-:W-:Y:S01]  /*1f10*/  FADD R52, R142, R55 ;  /* 0x000000378e347221 */ /* 0x000fe20000000000 */
[----:B------:R-:W-:Y:S01]  /*1f20*/  FADD R32, R145, R32 ;  /* 0x0000002091207221 */ /* 0x000fe20000000000 */
[----:B------:R0:W-:Y:S01]  /*1f30*/  STG.E desc[UR8][R60.64+0x1c], R3 ;  /* 0x00001c033c007986 */ /* 0x0001e2000c101908 */
[----:B------:R-:W-:Y:S01]  /*1f40*/  FMNMX R55, RZ, R54, !PT ;  /* 0x00000036ff377209 */ /* 0x000fe20007800000 */
[----:B------:R-:W-:Y:S01]  /*1f50*/  FADD R28, R133, R28 ;  /* 0x0000001c851c7221 */ /* 0x000fe20000000000 */
[----:B-1----:R-:W-:Y:S01]  /*1f60*/  FMNMX R57, RZ, R52, !PT ;  /* 0x00000034ff397209 */ /* 0x002fe20007800000 */
[----:B------:R-:W-:Y:S01]  /*1f70*/  FADD R52, R144, R49 ;  /* 0x0000003190347221 */ /* 0x000fe20000000000 */
[----:B------:R-:W-:Y:S01]  /*1f80*/  FMNMX R49, RZ, R48, !PT ;  /* 0x00000030ff317209 */ /* 0x000fe20007800000 */
[----:B------:R-:W-:Y:S01]  /*1f90*/  FADD R48, R146, R51 ;  /* 0x0000003392307221 */ /* 0x000fe20000000000 */
[----:B------:R1:W-:Y:S01]  /*1fa0*/  STG.E desc[UR8][R60.64+0x20], R53 ;  /* 0x000020353c007986 */ /* 0x0003e2000c101908 */
[----:B------:R-:W-:Y:S01]  /*1fb0*/  FADD R24, R137, R24 ;  /* 0x0000001889187221 */ /* 0x000fe20000000000 */
[----:B------:R-:W-:Y:S01]  /*1fc0*/  FADD R26, R139, R26 ;  /* 0x0000001a8b1a7221 */ /* 0x000fe20000000000 */
[----:B------:R-:W-:Y:S01]  /*1fd0*/  FADD R20, R141, R20 ;  /* 0x000000148d147221 */ /* 0x000fe20000000000 */
[----:B------:R-:W-:Y:S01]  /*1fe0*/  FADD R30, R135, R30 ;  /* 0x0000001e871e7221 */ /* 0x000fe20000000000 */
[----:B0-----:R-:W-:Y:S01]  /*1ff0*/  FMNMX R3, RZ, R52, !PT ;  /* 0x00000034ff037209 */ /* 0x001fe20007800000 */
[----:B------:R-:W-:Y:S01]  /*2000*/  FADD R38, R143, R38 ;  /* 0x000000268f267221 */ /* 0x000fe20000000000 */
[----:B------:R-:W-:Y:S01]  /*2010*/  FADD R16, R145, R16 ;  /* 0x0000001091107221 */ /* 0x000fe20000000000 */
[C---:B------:R-:W-:Y:S01]  /*2020*/  FADD R18, R147.reuse, R18 ;  /* 0x0000001293127221 */ /* 0x040fe20000000000 */
[----:B------:R-:W-:Y:S01]  /*2030*/  FADD R34, R147, R34 ;  /* 0x0000002293227221 */ /* 0x000fe20000000000 */
[----:B------:R0:W-:Y:S01]  /*2040*/  STG.E desc[UR8][R60.64+0x34], R3 ;  /* 0x000034033c007986 */ /* 0x0001e2000c101908 */
[----:B------:R-:W-:Y:S01]  /*2050*/  FADD R12, R133, R12 ;  /* 0x0000000c850c7221 */ /* 0x000fe20000000000 */
[----:B-1----:R-:W-:Y:S01]  /*2060*/  FMNMX R53, RZ, R48, !PT ;  /* 0x00000030ff357209 */ /* 0x002fe20007800000 */
[----:B------:R-:W-:Y:S01]  /*2070*/  FADD R48, R132, R45 ;  /* 0x0000002d84307221 */ /* 0x000fe20000000000 */
[----:B------:R-:W-:Y:S01]  /*2080*/  FMNMX R45, RZ, R44, !PT ;  /* 0x0000002cff2d7209 */ /* 0x000fe20007800000 */
[----:B------:R-:W-:Y:S01]  /*2090*/  FADD R44, R134, R47 ;  /* 0x0000002f862c7221 */ /* 0x000fe20000000000 */
[----:B------:R-:W-:Y:S01]  /*20a0*/  FADD R14, R135, R14 ;  /* 0x0000000e870e7221 */ /* 0x000fe20000000000 */
[----:B------:R-:W-:Y:S01]  /*20b0*/  FADD R8, R137, R8 ;  /* 0x0000000889087221 */ /* 0x000fe20000000000 */
[----:B------:R-:W-:Y:S01]  /*20c0*/  FADD R10, R139, R10 ;  /* 0x0000000a8b0a7221 */ /* 0x000fe20000000000 */
[----:B------:R1:W-:Y:S01]  /*20d0*/  STG.E desc[UR8][R60.64+0x4000], R45 ;  /* 0x0040002d3c007986 */ /* 0x0003e2000c101908 */
[----:B------:R-:W-:Y:S01]  /*20e0*/  FADD R22, R143, R22 ;  /* 0x000000168f167221 */ /* 0x000fe20000000000 */
[----:B------:R-:W-:Y:S01]  /*20f0*/  FADD R4, R141, R4 ;  /* 0x000000048d047221 */ /* 0x000fe20000000000 */
[----:B0-----:R-:W-:Y:S01]  /*2100*/  FMNMX R3, RZ, R44, !PT ;  /* 0x0000002cff037209 */ /* 0x001fe20007800000 */
[----:B------:R-:W-:Y:S01]  /*2110*/  FADD R44, R136, R41 ;  /* 0x00000029882c7221 */ /* 0x000fe20000000000 */
[----:B------:R-:W-:Y:S01]  /*2120*/  FMNMX R41, RZ, R40, !PT ;  /* 0x00000028ff297209 */ /* 0x000fe20007800000 */
[----:B------:R-:W-:Y:S01]  /*2130*/  FADD R40, R138, R43 ;  /* 0x0000002b8a287221 */ /* 0x000fe20000000000 */
[----:B------:R-:W-:Y:S01]  /*2140*/  FMNMX R43, RZ, R42, !PT ;  /* 0x0000002aff2b7209 */ /* 0x000fe20007800000 */
[----:B------:R0:W-:Y:S01]  /*2150*/  STG.E desc[UR8][R60.64+0x400c], R3 ;  /* 0x00400c033c007986 */ /* 0x0001e2000c101908 */
[----:B------:R-:W-:Y:S01]  /*2160*/  FADD R6, R143, R6 ;  /* 0x000000068f067221 */ /* 0x000fe20000000000 */
[----:B------:R-:W-:Y:S01]  /*2170*/  FADD R7, R142, R7 ;  /* 0x000000078e077221 */ /* 0x000fe20000000000 */
        /* <DEDUP_REMOVED lines=9> */
[----:B0-----:R-:W-:Y:S01]  /*2210*/  FMNMX R3, RZ, R40, !PT ;  /* 0x00000028ff037209 */ /* 0x001fe20007800000 */
[----:B------:R-:W-:Y:S01]  /*2220*/  STG.E desc[UR8][R60.64+0x28], R55 ;  /* 0x000028373c007986 */ /* 0x000fe2000c101908 */
[----:B------:R-:W-:-:S02]  /*2230*/  FMNMX R69, RZ, R68, !PT ;  /* 0x00000044ff457209 */ /* 0x000fc40007800000 */
[----:B------:R-:W-:Y:S01]  /*2240*/  FMNMX R73, RZ, R62, !PT ;  /* 0x0000003eff497209 */ /* 0x000fe20007800000 */
[----:B------:R0:W-:Y:S01]  /*2250*/  STG.E desc[UR8][R60.64+0x4024], R3 ;  /* 0x004024033c007986 */ /* 0x0001e2000c101908 */
[----:B------:R-:W-:Y:S02]  /*2260*/  FMNMX R59, RZ, R58, !PT ;  /* 0x0000003aff3b7209 */ /* 0x000fe40007800000 */
[----:B-1----:R-:W-:Y:S01]  /*2270*/  FMNMX R41, RZ, R36, !PT ;  /* 0x00000024ff297209 */ /* 0x002fe20007800000 */
[----:B------:R-:W-:Y:S01]  /*2280*/  FADD R36, R144, R33 ;  /* 0x0000002190247221 */ /* 0x000fe20000000000 */
[----:B------:R-:W-:Y:S01]  /*2290*/  FMNMX R33, RZ, R32, !PT ;  /* 0x00000020ff217209 */ /* 0x000fe20007800000 */
[----:B------:R-:W-:Y:S01]  /*22a0*/  FADD R32, R146, R35 ;  /* 0x0000002392207221 */ /* 0x000fe20000000000 */
[----:B------:R1:W-:Y:S01]  /*22b0*/  STG.E desc[UR8][R60.64+0x30], R49 ;  /* 0x000030313c007986 */ /* 0x0003e2000c101908 */
[----:B------:R-:W-:Y:S02]  /*22c0*/  FMNMX R63, RZ, R56, !PT ;  /* 0x00000038ff3f7209 */ /* 0x000fe40007800000 */
[----:B------:R-:W-:Y:S01]  /*22d0*/  FMNMX R51, RZ, R50, !PT ;  /* 0x00000032ff337209 */ /* 0x000fe20007800000 */
[----:B------:R2:W-:Y:S01]  /*22e0*/  STG.E desc[UR8][R60.64+0x4030], R33 ;  /* 0x004030213c007986 */ /* 0x0005e2000c101908 */
[----:B0-----:R-:W-:Y:S01]  /*22f0*/  FMNMX R3, RZ, R32, !PT ;  /* 0x00000020ff037209 */ /* 0x001fe20007800000 */
[----:B------:R-:W-:Y:S01]  /*2300*/  FADD R32, R132, R29 ;  /* 0x0000001d84207221 */ /* 0x000fe20000000000 */
[----:B------:R-:W-:Y:S01]  /*2310*/  FMNMX R29, RZ, R28, !PT ;  /* 0x0000001cff1d7209 */ /* 0x000fe20007800000 */
[----:B------:R-:W-:Y:S01]  /*2320*/  FADD R28, R134, R31 ;  /* 0x0000001f861c7221 */ /* 0x000fe20000000000 */
[----:B------:R-:W-:Y:S01]  /*2330*/  FMNMX R31, RZ, R30, !PT ;  /* 0x0000001eff1f7209 */ /* 0x000fe20007800000 */
[----:B------:R0:W-:Y:S01]  /*2340*/  STG.E desc[UR8][R60.64+0x403c], R3 ;  /* 0x00403c033c007986 */ /* 0x0001e2000c101908 */
[----:B------:R-:W-:-:S02]  /*2350*/  FMNMX R55, RZ, R48, !PT ;  /* 0x00000030ff377209 */ /* 0x000fc40007800000 */
[----:B------:R-:W-:Y:S01]  /*2360*/  FMNMX R47, RZ, R46, !PT ;  /* 0x0000002eff2f7209 */ /* 0x000fe20007800000 */
[----:B------:R3:W-:Y:S01]  /*2370*/  STG.E desc[UR8][R60.64+0x8000], R29 ;  /* 0x0080001d3c007986 */ /* 0x0007e2000c101908 */
[----:B-1----:R-:W-:Y:S02]  /*2380*/  FMNMX R49, RZ, R44, !PT ;  /* 0x0000002cff317209 */ /* 0x002fe40007800000 */
[----:B--2---:R-:W-:Y:S01]  /*2390*/  FMNMX R33, RZ, R28, !PT ;  /* 0x0000001cff217209 */ /* 0x004fe20007800000 */
[----:B------:R-:W-:Y:S01]  /*23a0*/  FADD R28, R136, R25 ;  /* 0x00000019881c7221 */ /* 0x000fe20000000000 */
[----:B------:R-:W-:Y:S01]  /*23b0*/  FMNMX R25, RZ, R24, !PT ;  /* 0x00000018ff197209 */ /* 0x000fe20007800000 */
[----:B------:R-:W-:Y:S01]  /*23c0*/  FADD R24, R138, R27 ;  /* 0x0000001b8a187221 */ /* 0x000fe20000000000 */
[----:B------:R-:W-:Y:S01]  /*23d0*/  FMNMX R27, RZ, R26, !PT ;  /* 0x0000001aff1b7209 */ /* 0x000fe20007800000 */
[----:B------:R-:W-:Y:S01]  /*23e0*/  FADD R26, R140, R21 ;  /* 0x000000158c1a7221 */ /* 0x000fe20000000000 */
[----:B0-----:R-:W-:Y:S01]  /*23f0*/  FMNMX R3, RZ, R28, !PT ;  /* 0x0000001cff037209 */ /* 0x001fe20007800000 */
[----:B------:R-:W-:Y:S01]  /*2400*/  STG.E desc[UR8][R60.64+0x8010], R25 ;  /* 0x008010193c007986 */ /* 0x000fe2000c101908 */
[----:B------:R-:W-:-:S02]  /*2410*/  FMNMX R21, RZ, R24, !PT ;  /* 0x00000018ff157209 */ /* 0x000fc40007800000 */
[----:B---3--:R-:W-:Y:S01]  /*2420*/  FMNMX R29, RZ, R20, !PT ;  /* 0x00000014ff1d7209 */ /* 0x008fe20007800000 */
[----:B------:R-:W-:Y:S01]  /*2430*/  FADD R20, R142, R23 ;  /* 0x000000178e147221 */ /* 0x000fe20000000000 */
[----:B------:R0:W-:Y:S01]  /*2440*/  STG.E desc[UR8][R60.64+0x8014], R3 ;  /* 0x008014033c007986 */ /* 0x0001e2000c101908 */
[----:B------:R-:W-:Y:S02]  /*2450*/  FMNMX R39, RZ, R38, !PT ;  /* 0x00000026ff277209 */ /* 0x000fe40007800000 */
[----:B------:R-:W-:Y:S01]  /*2460*/  FMNMX R35, RZ, R34, !PT ;  /* 0x00000022ff237209 */ /* 0x000fe20007800000 */
[----:B------:R1:W-:Y:S01]  /*2470*/  STG.E desc[UR8][R60.64+0x4018], R43 ;  /* 0x0040182b3c007986 */ /* 0x0003e2000c101908 */
[----:B------:R-:W-:Y:S02]  /*2480*/  FMNMX R23, RZ, R22, !PT ;  /* 0x00000016ff177209 */ /* 0x000fe40007800000 */
[----:B------:R-:W-:Y:S01]  /*2490*/  FMNMX R7, RZ, R7, !PT ;  /* 0x00000007ff077209 */ /* 0x000fe20007800000 */
[----:B------:R2:W-:Y:S01]  /*24a0*/  STG.E desc[UR8][R60.64+0x4020], R37 ;  /* 0x004020253c007986 */ /* 0x0005e2000c101908 */
[----:B------:R-:W-:-:S02]  /*24b0*/  FMNMX R65, RZ, R65, !PT ;  /* 0x00000041ff417209 */ /* 0x000fc40007800000 */
        /* <DEDUP_REMOVED lines=8> */
[----:B-1----:R-:W-:Y:S02]  /*2540*/  FMNMX R43, RZ, R36, !PT ;  /* 0x00000024ff2b7209 */ /* 0x002fe40007800000 */
[----:B------:R-:W-:Y:S01]  /*2550*/  FMNMX R25, RZ, R16, !PT ;  /* 0x00000010ff197209 */ /* 0x000fe20007800000 */
[----:B------:R-:W-:Y:S01]  /*2560*/  FADD R16, R132, R13 ;  /* 0x0000000d84107221 */ /* 0x000fe20000000000 */
[----:B------:R-:W-:Y:S01]  /*2570*/  FMNMX R13, RZ, R12, !PT ;  /* 0x0000000cff0d7209 */ /* 0x000fe20007800000 */
[----:B------:R-:W-:Y:S01]  /*2580*/  FADD R12, R134, R15 ;  /* 0x0000000f860c7221 */ /* 0x000fe20000000000 */
[----:B------:R1:W-:Y:S01]  /*2590*/  STG.E desc[UR8][R60.64+0x8030], R17 ;  /* 0x008030113c007986 */ /* 0x0003e2000c101908 */
[----:B------:R-:W-:Y:S01]  /*25a0*/  FMNMX R15, RZ, R14, !PT ;  /* 0x0000000eff0f7209 */ /* 0x000fe20007800000 */
[----:B------:R-:W-:Y:S01]  /*25b0*/  FADD R14, R136, R9 ;  /* 0x00000009880e7221 */ /* 0x000fe20000000000 */
[----:B--2---:R-:W-:Y:S01]  /*25c0*/  FMNMX R37, RZ, R32, !PT ;  /* 0x00000020ff257209 */ /* 0x004fe20007800000 */
[----:B------:R2:W-:Y:S01]  /*25d0*/  STG.E desc[UR8][R60.64+0x8038], R19 ;  /* 0x008038133c007986 */ /* 0x0005e2000c101908 */
[----:B------:R-:W-:-:S02]  /*25e0*/  FMNMX R9, RZ, R12, !PT ;  /* 0x0000000cff097209 */ /* 0x000fc40007800000 */
[----:B---3--:R-:W-:Y:S01]  /*25f0*/  FMNMX R31, RZ, R26, !PT ;  /* 0x0000001aff1f7209 */ /* 0x008fe20007800000 */
[----:B------:R3:W-:Y:S01]  /*2600*/  STG.E desc[UR8][R60.64+0xc000], R13 ;  /* 0x00c0000d3c007986 */ /* 0x0007e2000c101908 */
[----:B0-----:R-:W-:Y:S02]  /*2610*/  FMNMX R21, RZ, R20, !PT ;  /* 0x00000014ff157209 */ /* 0x001fe40007800000 */
[----:B-1----:R-:W-:Y:S01]  /*2620*/  FMNMX R17, RZ, R8, !PT ;  /* 0x00000008ff117209 */ /* 0x002fe20007800000 */
[----:B------:R-:W-:Y:S01]  /*2630*/  FADD R8, R138, R11 ;  /* 0x0000000b8a087221 */ /* 0x000fe20000000000 */
[----:B------:R-:W-:Y:S01]  /*2640*/  FMNMX R11, RZ, R10, !PT ;  /* 0x0000000aff0b7209 */ /* 0x000fe20007800000 */
[----:B------:R-:W-:Y:S01]  /*2650*/  FADD R10, R140, R5 ;  /* 0x000000058c0a7221 */ /* 0x000fe20000000000 */
[----:B------:R0:W-:Y:S01]  /*2660*/  STG.E desc[UR8][R60.64+0xc008], R15 ;  /* 0x00c0080f3c007986 */ /* 0x0001e2000c101908 */
[----:B--2---:R-:W-:Y:S02]  /*2670*/  FMNMX R19, RZ, R14, !PT ;  /* 0x0000000eff137209 */ /* 0x004fe40007800000 */
[----:B------:R-:W-:Y:S01]  /*2680*/  FMNMX R5, RZ, R4, !PT ;  /* 0x00000004ff057209 */ /* 0x000fe20007800000 */
[----:B------:R1:W-:Y:S01]  /*2690*/  STG.E desc[UR8][R60.64+0xc00c], R9 ;  /* 0x00c00c093c007986 */ /* 0x0003e2000c101908 */
[----:B---3--:R-:W-:-:S03]  /*26a0*/  FMNMX R13, RZ, R6, !PT ;  /* 0x00000006ff0d7209 */ /* 0x008fc60007800000 */
[----:B------:R2:W-:Y:S01]  /*26b0*/  STG.E desc[UR8][R60.64+0xc018], R11 ;  /* 0x00c0180b3c007986 */ /* 0x0005e2000c101908 */
[----:B0-----:R-:W-:-:S03]  /*26c0*/  FMNMX R15, RZ, R66, !PT ;  /* 0x00000042ff0f7209 */ /* 0x001fc60007800000 */
[----:B------:R-:W-:Y:S01]  /*26d0*/  STG.E desc[UR8][R60.64], R71 ;  /* 0x000000473c007986 */ /* 0x000fe2000c101908 */
[----:B-1----:R-:W-:-:S03]  /*26e0*/  FMNMX R9, RZ, R10, !PT ;  /* 0x0000000aff097209 */ /* 0x002fc60007800000 */
[----:B------:R-:W-:Y:S01]  /*26f0*/  STG.E desc[UR8][R60.64+0xc], R69 ;  /* 0x00000c453c007986 */ /* 0x000fe2000c101908 */
[----:B--2---:R-:W-:-:S03]  /*2700*/  FMNMX R11, RZ, R64, !PT ;  /* 0x00000040ff0b7209 */ /* 0x004fc60007800000 */
[----:B------:R-:W-:Y:S04]  /*2710*/  STG.E desc[UR8][R60.64+0x14], R73 ;  /* 0x000014493c007986 */ /* 0x000fe8000c101908 */
        /* <DEDUP_REMOVED lines=31> */
[----:B------:R0:W-:Y:S02]  /*2910*/  STG.E desc[UR8][R60.64+0x802c], R3 ;  /* 0x00802c033c007986 */ /* 0x0001e4000c101908 */
[----:B0-----:R-:W-:-:S05]  /*2920*/  FMNMX R3, RZ, R16, !PT ;  /* 0x00000010ff037209 */ /* 0x001fca0007800000 */
[----:B------:R0:W-:Y:S02]  /*2930*/  STG.E desc[UR8][R60.64+0xc004], R3 ;  /* 0x00c004033c007986 */ /* 0x0001e4000c101908 */
[----:B0-----:R-:W-:-:S05]  /*2940*/  FMNMX R3, RZ, R8, !PT ;  /* 0x00000008ff037209 */ /* 0x001fca0007800000 */
[----:B------:R0:W-:Y:S02]  /*2950*/  STG.E desc[UR8][R60.64+0xc01c], R3 ;  /* 0x00c01c033c007986 */ /* 0x0001e4000c101908 */
[----:B0-----:R-:W-:Y:S01]  /*2960*/  MOV R3, 0x1 ;  /* 0x0000000100037802 */ /* 0x001fe20000000f00 */
[----:B------:R-:W-:Y:S06]  /*2970*/  BRA.U UP1, `(.L_x_4) ;  /* 0xfffffff1019c7547 */ /* 0x000fec000b83ffff */
[----:B------:R-:W-:Y:S05]  /*2980*/  EXIT ;  /* 0x000000000000794d */ /* 0x000fea0003800000 */
.L_x_5:
[----:B------:R-:W-:-:S00]  /*2990*/  BRA `(.L_x_5) ;  /* 0xfffffffc00fc7947 */ /* 0x000fc0000383ffff */
[----:B------:R-:W-:-:S00]  /*29a0*/  NOP ;  /* 0x0000000000007918 */ /* 0x000fc00000000000 */
        /* <DEDUP_REMOVED lines=13> */
.L_x_6:


//--------------------- .nv.shared.my_kernel_kernel0 --------------------------
	.section	.nv.shared.my_kernel_kernel0,"aw",@nobits
	.sectionflags	@""
	.align	4
.nv.shared.my_kernel_kernel0:
	.zero		41984


//--------------------- .nv.shared.reserved.0     --------------------------
	.section	.nv.shared.reserved.0,"aw",@nobits
	.weak		__nv_reservedSMEM_offset_0_alias
	.size		__nv_reservedSMEM_offset_0_alias, 0, 64
	.other		__nv_reservedSMEM_offset_0_alias,@"STO_CUDA_RESERVED_SHARED STV_DEFAULT"
__nv_reservedSMEM_offset_0_alias:
	.zero		0
	.zero		64


//--------------------- .nv.constant0.my_kernel_kernel0 --------------------------
	.section	.nv.constant0.my_kernel_kernel0,"a",@progbits
	.sectionflags	@""
	.align	4
.nv.constant0.my_kernel_kernel0:
	.zero		928


//--------------------- SYMBOLS --------------------------

	.type		.nv.reservedSmem.offset0,@object
	.size		.nv.reservedSmem.offset0,0x4
	.type		.nv.reservedSmem.cap,@object
	.size		.nv.reservedSmem.cap,0x4
